//
// Generated by NVIDIA NVVM Compiler
//
// Compiler Build ID: CL-36424714
// Cuda compilation tools, release 13.0, V13.0.88
// Based on NVVM 20.0.0
//

.version 9.0
.target sm_100
.address_size 64

	// .globl	_Z24compute_intensive_kernelPKfPfii
// _ZZ25shared_memory_test_kernelPKfPfiE11shared_data has been demoted
.global .align 4 .b8 __cudart_i2opi_f[24] = {65, 144, 67, 60, 153, 149, 98, 219, 192, 221, 52, 245, 209, 87, 39, 252, 41, 21, 68, 78, 110, 131, 249, 162};

.visible .entry _Z24compute_intensive_kernelPKfPfii(
	.param .u64 .ptr .align 1 _Z24compute_intensive_kernelPKfPfii_param_0,
	.param .u64 .ptr .align 1 _Z24compute_intensive_kernelPKfPfii_param_1,
	.param .u32 _Z24compute_intensive_kernelPKfPfii_param_2,
	.param .u32 _Z24compute_intensive_kernelPKfPfii_param_3
)
{
	.local .align 4 .b8 	__local_depot0[28];
	.reg .b64 	%SP;
	.reg .b64 	%SPL;
	.reg .pred 	%p<20>;
	.reg .b32 	%r<89>;
	.reg .b32 	%f<55>;
	.reg .b64 	%rd<46>;
	.reg .b64 	%fd<5>;

	mov.u64 	%SPL, __local_depot0;
	ld.param.u64 	%rd13, [_Z24compute_intensive_kernelPKfPfii_param_0];
	ld.param.u64 	%rd14, [_Z24compute_intensive_kernelPKfPfii_param_1];
	ld.param.u32 	%r32, [_Z24compute_intensive_kernelPKfPfii_param_2];
	ld.param.u32 	%r31, [_Z24compute_intensive_kernelPKfPfii_param_3];
	add.u64 	%rd1, %SPL, 0;
	add.u64 	%rd2, %SPL, 0;
	mov.u32 	%r33, %ctaid.x;
	mov.u32 	%r34, %ntid.x;
	mov.u32 	%r35, %tid.x;
	mad.lo.s32 	%r1, %r33, %r34, %r35;
	setp.ge.s32 	%p1, %r1, %r32;
	@%p1 bra 	$L__BB0_21;
	cvta.to.global.u64 	%rd17, %rd13;
	mul.wide.s32 	%rd18, %r1, 4;
	add.s64 	%rd19, %rd17, %rd18;
	ld.global.f32 	%f54, [%rd19];
	setp.lt.s32 	%p2, %r31, 1;
	@%p2 bra 	$L__BB0_20;
	mov.b32 	%r80, 0;
	mov.u64 	%rd30, __cudart_i2opi_f;
$L__BB0_3:
	mul.f32 	%f14, %f54, 0f3F22F983;
	cvt.rni.s32.f32 	%r88, %f14;
	cvt.rn.f32.s32 	%f15, %r88;
	fma.rn.f32 	%f16, %f15, 0fBFC90FDA, %f54;
	fma.rn.f32 	%f17, %f15, 0fB3A22168, %f16;
	fma.rn.f32 	%f53, %f15, 0fA7C234C5, %f17;
	abs.f32 	%f4, %f54;
	setp.ltu.f32 	%p3, %f4, 0f47CE4780;
	mov.u32 	%r84, %r88;
	mov.f32 	%f52, %f53;
	@%p3 bra 	$L__BB0_11;
	setp.neu.f32 	%p4, %f4, 0f7F800000;
	@%p4 bra 	$L__BB0_6;
	mov.f32 	%f20, 0f00000000;
	mul.rn.f32 	%f52, %f54, %f20;
	mov.b32 	%r84, 0;
	bra.uni 	$L__BB0_11;
$L__BB0_6:
	mov.b32 	%r4, %f54;
	shl.b32 	%r38, %r4, 8;
	or.b32  	%r5, %r38, -2147483648;
	mov.b64 	%rd44, 0;
	mov.b32 	%r81, 0;
	mov.u64 	%rd42, %rd30;
	mov.u64 	%rd43, %rd2;
$L__BB0_7:
	.pragma "nounroll";
	ld.global.nc.u32 	%r39, [%rd42];
	mad.wide.u32 	%rd22, %r39, %r5, %rd44;
	shr.u64 	%rd44, %rd22, 32;
	st.local.u32 	[%rd43], %rd22;
	add.s32 	%r81, %r81, 1;
	add.s64 	%rd43, %rd43, 4;
	add.s64 	%rd42, %rd42, 4;
	setp.ne.s32 	%p5, %r81, 6;
	@%p5 bra 	$L__BB0_7;
	shr.u32 	%r40, %r4, 23;
	st.local.u32 	[%rd2+24], %rd44;
	and.b32  	%r8, %r40, 31;
	and.b32  	%r41, %r40, 224;
	add.s32 	%r42, %r41, -128;
	shr.u32 	%r43, %r42, 5;
	mul.wide.u32 	%rd23, %r43, 4;
	sub.s64 	%rd9, %rd2, %rd23;
	ld.local.u32 	%r82, [%rd9+24];
	ld.local.u32 	%r83, [%rd9+20];
	setp.eq.s32 	%p6, %r8, 0;
	@%p6 bra 	$L__BB0_10;
	shf.l.wrap.b32 	%r82, %r83, %r82, %r8;
	ld.local.u32 	%r44, [%rd9+16];
	shf.l.wrap.b32 	%r83, %r44, %r83, %r8;
$L__BB0_10:
	shr.u32 	%r45, %r82, 30;
	shf.l.wrap.b32 	%r46, %r83, %r82, 2;
	shl.b32 	%r47, %r83, 2;
	shr.u32 	%r48, %r46, 31;
	add.s32 	%r49, %r48, %r45;
	neg.s32 	%r50, %r49;
	setp.lt.s32 	%p7, %r4, 0;
	selp.b32 	%r84, %r50, %r49, %p7;
	xor.b32  	%r51, %r46, %r4;
	shr.s32 	%r52, %r46, 31;
	xor.b32  	%r53, %r52, %r46;
	xor.b32  	%r54, %r52, %r47;
	cvt.u64.u32 	%rd24, %r53;
	shl.b64 	%rd25, %rd24, 32;
	cvt.u64.u32 	%rd26, %r54;
	or.b64  	%rd27, %rd25, %rd26;
	cvt.rn.f64.s64 	%fd1, %rd27;
	mul.f64 	%fd2, %fd1, 0d3BF921FB54442D19;
	cvt.rn.f32.f64 	%f18, %fd2;
	neg.f32 	%f19, %f18;
	setp.lt.s32 	%p8, %r51, 0;
	selp.f32 	%f52, %f19, %f18, %p8;
$L__BB0_11:
	setp.ltu.f32 	%p9, %f4, 0f47CE4780;
	mul.rn.f32 	%f21, %f52, %f52;
	and.b32  	%r56, %r84, 1;
	setp.eq.b32 	%p10, %r56, 1;
	selp.f32 	%f22, 0f3F800000, %f52, %p10;
	fma.rn.f32 	%f23, %f21, %f22, 0f00000000;
	fma.rn.f32 	%f24, %f21, 0f37CBAC00, 0fBAB607ED;
	selp.f32 	%f25, %f24, 0fB94D4153, %p10;
	selp.f32 	%f26, 0f3D2AAABB, 0f3C0885E4, %p10;
	fma.rn.f32 	%f27, %f25, %f21, %f26;
	selp.f32 	%f28, 0fBEFFFFFF, 0fBE2AAAA8, %p10;
	fma.rn.f32 	%f29, %f27, %f21, %f28;
	fma.rn.f32 	%f30, %f29, %f23, %f22;
	and.b32  	%r57, %r84, 2;
	setp.eq.s32 	%p11, %r57, 0;
	mov.f32 	%f31, 0f00000000;
	sub.f32 	%f32, %f31, %f30;
	selp.f32 	%f8, %f30, %f32, %p11;
	@%p9 bra 	$L__BB0_19;
	setp.neu.f32 	%p12, %f4, 0f7F800000;
	@%p12 bra 	$L__BB0_14;
	mov.f32 	%f35, 0f00000000;
	mul.rn.f32 	%f53, %f54, %f35;
	mov.b32 	%r88, 0;
	bra.uni 	$L__BB0_19;
$L__BB0_14:
	mov.b32 	%r17, %f54;
	shl.b32 	%r59, %r17, 8;
	or.b32  	%r18, %r59, -2147483648;
	mov.b64 	%rd45, 0;
	mov.b32 	%r85, 0;
$L__BB0_15:
	.pragma "nounroll";
	mul.wide.u32 	%rd29, %r85, 4;
	add.s64 	%rd31, %rd30, %rd29;
	ld.global.nc.u32 	%r60, [%rd31];
	mad.wide.u32 	%rd32, %r60, %r18, %rd45;
	shr.u64 	%rd45, %rd32, 32;
	add.s64 	%rd33, %rd1, %rd29;
	st.local.u32 	[%rd33], %rd32;
	add.s32 	%r85, %r85, 1;
	setp.ne.s32 	%p13, %r85, 6;
	@%p13 bra 	$L__BB0_15;
	shr.u32 	%r61, %r17, 23;
	st.local.u32 	[%rd1+24], %rd45;
	and.b32  	%r21, %r61, 31;
	and.b32  	%r62, %r61, 224;
	add.s32 	%r63, %r62, -128;
	shr.u32 	%r64, %r63, 5;
	mul.wide.u32 	%rd34, %r64, 4;
	sub.s64 	%rd12, %rd1, %rd34;
	ld.local.u32 	%r86, [%rd12+24];
	ld.local.u32 	%r87, [%rd12+20];
	setp.eq.s32 	%p14, %r21, 0;
	@%p14 bra 	$L__BB0_18;
	shf.l.wrap.b32 	%r86, %r87, %r86, %r21;
	ld.local.u32 	%r65, [%rd12+16];
	shf.l.wrap.b32 	%r87, %r65, %r87, %r21;
$L__BB0_18:
	shr.u32 	%r66, %r86, 30;
	shf.l.wrap.b32 	%r67, %r87, %r86, 2;
	shl.b32 	%r68, %r87, 2;
	shr.u32 	%r69, %r67, 31;
	add.s32 	%r70, %r69, %r66;
	neg.s32 	%r71, %r70;
	setp.lt.s32 	%p15, %r17, 0;
	selp.b32 	%r88, %r71, %r70, %p15;
	xor.b32  	%r72, %r67, %r17;
	shr.s32 	%r73, %r67, 31;
	xor.b32  	%r74, %r73, %r67;
	xor.b32  	%r75, %r73, %r68;
	cvt.u64.u32 	%rd35, %r74;
	shl.b64 	%rd36, %rd35, 32;
	cvt.u64.u32 	%rd37, %r75;
	or.b64  	%rd38, %rd36, %rd37;
	cvt.rn.f64.s64 	%fd3, %rd38;
	mul.f64 	%fd4, %fd3, 0d3BF921FB54442D19;
	cvt.rn.f32.f64 	%f33, %fd4;
	neg.f32 	%f34, %f33;
	setp.lt.s32 	%p16, %r72, 0;
	selp.f32 	%f53, %f34, %f33, %p16;
$L__BB0_19:
	add.s32 	%r77, %r88, 1;
	mul.rn.f32 	%f36, %f53, %f53;
	and.b32  	%r78, %r88, 1;
	setp.eq.b32 	%p17, %r78, 1;
	selp.f32 	%f37, %f53, 0f3F800000, %p17;
	fma.rn.f32 	%f38, %f36, %f37, 0f00000000;
	fma.rn.f32 	%f39, %f36, 0f37CBAC00, 0fBAB607ED;
	selp.f32 	%f40, 0fB94D4153, %f39, %p17;
	selp.f32 	%f41, 0f3C0885E4, 0f3D2AAABB, %p17;
	fma.rn.f32 	%f42, %f40, %f36, %f41;
	selp.f32 	%f43, 0fBE2AAAA8, 0fBEFFFFFF, %p17;
	fma.rn.f32 	%f44, %f42, %f36, %f43;
	fma.rn.f32 	%f45, %f44, %f38, %f37;
	and.b32  	%r79, %r77, 2;
	setp.eq.s32 	%p18, %r79, 0;
	mov.f32 	%f46, 0f00000000;
	sub.f32 	%f47, %f46, %f45;
	selp.f32 	%f48, %f45, %f47, %p18;
	sqrt.rn.f32 	%f49, %f4;
	fma.rn.f32 	%f50, %f8, %f48, %f49;
	fma.rn.f32 	%f54, %f50, 0f3F8CCCCD, 0f3C23D70A;
	add.s32 	%r80, %r80, 1;
	setp.ne.s32 	%p19, %r80, %r31;
	@%p19 bra 	$L__BB0_3;
$L__BB0_20:
	cvta.to.global.u64 	%rd39, %rd14;
	add.s64 	%rd41, %rd39, %rd18;
	st.global.f32 	[%rd41], %f54;
$L__BB0_21:
	ret;

}
	// .globl	_Z28memory_bandwidth_test_kernelPKfPfi
.visible .entry _Z28memory_bandwidth_test_kernelPKfPfi(
	.param .u64 .ptr .align 1 _Z28memory_bandwidth_test_kernelPKfPfi_param_0,
	.param .u64 .ptr .align 1 _Z28memory_bandwidth_test_kernelPKfPfi_param_1,
	.param .u32 _Z28memory_bandwidth_test_kernelPKfPfi_param_2
)
{
	.reg .pred 	%p<7>;
	.reg .b32 	%r<31>;
	.reg .b32 	%f<11>;
	.reg .b64 	%rd<18>;

	ld.param.u64 	%rd3, [_Z28memory_bandwidth_test_kernelPKfPfi_param_0];
	ld.param.u64 	%rd4, [_Z28memory_bandwidth_test_kernelPKfPfi_param_1];
	ld.param.u32 	%r12, [_Z28memory_bandwidth_test_kernelPKfPfi_param_2];
	cvta.to.global.u64 	%rd1, %rd4;
	cvta.to.global.u64 	%rd2, %rd3;
	mov.u32 	%r13, %ctaid.x;
	mov.u32 	%r14, %ntid.x;
	mov.u32 	%r15, %tid.x;
	mad.lo.s32 	%r29, %r13, %r14, %r15;
	mov.u32 	%r16, %nctaid.x;
	mul.lo.s32 	%r2, %r16, %r14;
	setp.ge.s32 	%p1, %r29, %r12;
	@%p1 bra 	$L__BB1_7;
	add.s32 	%r17, %r29, %r2;
	max.s32 	%r18, %r12, %r17;
	setp.lt.s32 	%p2, %r17, %r12;
	selp.u32 	%r19, 1, 0, %p2;
	add.s32 	%r20, %r17, %r19;
	sub.s32 	%r21, %r18, %r20;
	div.u32 	%r22, %r21, %r2;
	add.s32 	%r3, %r22, %r19;
	and.b32  	%r23, %r3, 3;
	setp.eq.s32 	%p3, %r23, 3;
	@%p3 bra 	$L__BB1_4;
	add.s32 	%r24, %r3, 1;
	and.b32  	%r25, %r24, 3;
	neg.s32 	%r27, %r25;
$L__BB1_3:
	.pragma "nounroll";
	mul.wide.s32 	%rd5, %r29, 4;
	add.s64 	%rd6, %rd1, %rd5;
	add.s64 	%rd7, %rd2, %rd5;
	ld.global.f32 	%f1, [%rd7];
	fma.rn.f32 	%f2, %f1, 0f40000000, 0f3F800000;
	st.global.f32 	[%rd6], %f2;
	add.s32 	%r29, %r29, %r2;
	add.s32 	%r27, %r27, 1;
	setp.ne.s32 	%p4, %r27, 0;
	@%p4 bra 	$L__BB1_3;
$L__BB1_4:
	setp.lt.u32 	%p5, %r3, 3;
	@%p5 bra 	$L__BB1_7;
	mul.wide.s32 	%rd11, %r2, 4;
	shl.b32 	%r26, %r2, 2;
$L__BB1_6:
	mul.wide.s32 	%rd8, %r29, 4;
	add.s64 	%rd9, %rd2, %rd8;
	ld.global.f32 	%f3, [%rd9];
	fma.rn.f32 	%f4, %f3, 0f40000000, 0f3F800000;
	add.s64 	%rd10, %rd1, %rd8;
	st.global.f32 	[%rd10], %f4;
	add.s64 	%rd12, %rd9, %rd11;
	ld.global.f32 	%f5, [%rd12];
	fma.rn.f32 	%f6, %f5, 0f40000000, 0f3F800000;
	add.s64 	%rd13, %rd10, %rd11;
	st.global.f32 	[%rd13], %f6;
	add.s64 	%rd14, %rd12, %rd11;
	ld.global.f32 	%f7, [%rd14];
	fma.rn.f32 	%f8, %f7, 0f40000000, 0f3F800000;
	add.s64 	%rd15, %rd13, %rd11;
	st.global.f32 	[%rd15], %f8;
	add.s64 	%rd16, %rd14, %rd11;
	ld.global.f32 	%f9, [%rd16];
	fma.rn.f32 	%f10, %f9, 0f40000000, 0f3F800000;
	add.s64 	%rd17, %rd15, %rd11;
	st.global.f32 	[%rd17], %f10;
	add.s32 	%r29, %r26, %r29;
	setp.lt.s32 	%p6, %r29, %r12;
	@%p6 bra 	$L__BB1_6;
$L__BB1_7:
	ret;

}
	// .globl	_Z19latency_test_kernelPfii
.visible .entry _Z19latency_test_kernelPfii(
	.param .u64 .ptr .align 1 _Z19latency_test_kernelPfii_param_0,
	.param .u32 _Z19latency_test_kernelPfii_param_1,
	.param .u32 _Z19latency_test_kernelPfii_param_2
)
{
	.reg .pred 	%p<7>;
	.reg .b32 	%r<17>;
	.reg .b32 	%f<58>;
	.reg .b64 	%rd<5>;

	ld.param.u64 	%rd2, [_Z19latency_test_kernelPfii_param_0];
	ld.param.u32 	%r10, [_Z19latency_test_kernelPfii_param_1];
	ld.param.u32 	%r9, [_Z19latency_test_kernelPfii_param_2];
	mov.u32 	%r11, %ctaid.x;
	mov.u32 	%r12, %ntid.x;
	mov.u32 	%r13, %tid.x;
	mad.lo.s32 	%r1, %r11, %r12, %r13;
	setp.ge.s32 	%p1, %r1, %r10;
	@%p1 bra 	$L__BB2_9;
	cvta.to.global.u64 	%rd3, %rd2;
	mul.wide.s32 	%rd4, %r1, 4;
	add.s64 	%rd1, %rd3, %rd4;
	ld.global.f32 	%f57, [%rd1];
	setp.lt.s32 	%p2, %r9, 1;
	@%p2 bra 	$L__BB2_8;
	and.b32  	%r2, %r9, 3;
	setp.lt.u32 	%p3, %r9, 4;
	@%p3 bra 	$L__BB2_5;
	and.b32  	%r14, %r9, 2147483644;
	neg.s32 	%r15, %r14;
$L__BB2_4:
	mul.f32 	%f10, %f57, 0f3A83126F;
	mul.f32 	%f11, %f10, 0f3FB8AA3B;
	ex2.approx.f32 	%f12, %f11;
	add.f32 	%f13, %f12, 0f3F800000;
	lg2.approx.f32 	%f14, %f13;
	mul.f32 	%f15, %f14, 0f3F317218;
	lg2.approx.f32 	%f16, %f15;
	mul.f32 	%f17, %f16, 0f3F000000;
	ex2.approx.f32 	%f18, %f17;
	mul.f32 	%f19, %f18, 0f3A83126F;
	mul.f32 	%f20, %f19, 0f3FB8AA3B;
	ex2.approx.f32 	%f21, %f20;
	add.f32 	%f22, %f21, 0f3F800000;
	lg2.approx.f32 	%f23, %f22;
	mul.f32 	%f24, %f23, 0f3F317218;
	lg2.approx.f32 	%f25, %f24;
	mul.f32 	%f26, %f25, 0f3F000000;
	ex2.approx.f32 	%f27, %f26;
	mul.f32 	%f28, %f27, 0f3A83126F;
	mul.f32 	%f29, %f28, 0f3FB8AA3B;
	ex2.approx.f32 	%f30, %f29;
	add.f32 	%f31, %f30, 0f3F800000;
	lg2.approx.f32 	%f32, %f31;
	mul.f32 	%f33, %f32, 0f3F317218;
	lg2.approx.f32 	%f34, %f33;
	mul.f32 	%f35, %f34, 0f3F000000;
	ex2.approx.f32 	%f36, %f35;
	mul.f32 	%f37, %f36, 0f3A83126F;
	mul.f32 	%f38, %f37, 0f3FB8AA3B;
	ex2.approx.f32 	%f39, %f38;
	add.f32 	%f40, %f39, 0f3F800000;
	lg2.approx.f32 	%f41, %f40;
	mul.f32 	%f42, %f41, 0f3F317218;
	lg2.approx.f32 	%f43, %f42;
	mul.f32 	%f44, %f43, 0f3F000000;
	ex2.approx.f32 	%f57, %f44;
	add.s32 	%r15, %r15, 4;
	setp.ne.s32 	%p4, %r15, 0;
	@%p4 bra 	$L__BB2_4;
$L__BB2_5:
	setp.eq.s32 	%p5, %r2, 0;
	@%p5 bra 	$L__BB2_8;
	neg.s32 	%r16, %r2;
$L__BB2_7:
	.pragma "nounroll";
	mul.f32 	%f45, %f57, 0f3A83126F;
	mul.f32 	%f46, %f45, 0f3FB8AA3B;
	ex2.approx.f32 	%f47, %f46;
	add.f32 	%f48, %f47, 0f3F800000;
	lg2.approx.f32 	%f49, %f48;
	mul.f32 	%f50, %f49, 0f3F317218;
	lg2.approx.f32 	%f51, %f50;
	mul.f32 	%f52, %f51, 0f3F000000;
	ex2.approx.f32 	%f57, %f52;
	add.s32 	%r16, %r16, 1;
	setp.ne.s32 	%p6, %r16, 0;
	@%p6 bra 	$L__BB2_7;
$L__BB2_8:
	st.global.f32 	[%rd1], %f57;
$L__BB2_9:
	ret;

}
	// .globl	_Z25shared_memory_test_kernelPKfPfi
.visible .entry _Z25shared_memory_test_kernelPKfPfi(
	.param .u64 .ptr .align 1 _Z25shared_memory_test_kernelPKfPfi_param_0,
	.param .u64 .ptr .align 1 _Z25shared_memory_test_kernelPKfPfi_param_1,
	.param .u32 _Z25shared_memory_test_kernelPKfPfi_param_2
)
{
	.reg .pred 	%p<11>;
	.reg .b32 	%r<48>;
	.reg .b32 	%f<85>;
	.reg .b64 	%rd<9>;
	// demoted variable
	.shared .align 4 .b8 _ZZ25shared_memory_test_kernelPKfPfiE11shared_data[4096];
	ld.param.u64 	%rd1, [_Z25shared_memory_test_kernelPKfPfi_param_0];
	ld.param.u64 	%rd2, [_Z25shared_memory_test_kernelPKfPfi_param_1];
	ld.param.u32 	%r24, [_Z25shared_memory_test_kernelPKfPfi_param_2];
	mov.u32 	%r25, %ctaid.x;
	mov.u32 	%r1, %ntid.x;
	mov.u32 	%r2, %tid.x;
	mad.lo.s32 	%r3, %r25, %r1, %r2;
	setp.ge.s32 	%p1, %r3, %r24;
	@%p1 bra 	$L__BB3_2;
	cvta.to.global.u64 	%rd3, %rd1;
	mul.wide.s32 	%rd4, %r3, 4;
	add.s64 	%rd5, %rd3, %rd4;
	ld.global.f32 	%f14, [%rd5];
	shl.b32 	%r26, %r2, 2;
	mov.u32 	%r27, _ZZ25shared_memory_test_kernelPKfPfiE11shared_data;
	add.s32 	%r28, %r27, %r26;
	st.shared.f32 	[%r28], %f14;
$L__BB3_2:
	setp.ge.s32 	%p2, %r3, %r24;
	bar.sync 	0;
	@%p2 bra 	$L__BB3_16;
	and.b32  	%r4, %r1, 15;
	setp.lt.u32 	%p3, %r1, 16;
	mov.f32 	%f84, 0f00000000;
	mov.b32 	%r44, 0;
	@%p3 bra 	$L__BB3_6;
	and.b32  	%r44, %r1, 2032;
	mov.u32 	%r31, _ZZ25shared_memory_test_kernelPKfPfiE11shared_data;
	add.s32 	%r41, %r31, 32;
	and.b32  	%r32, %r1, -16;
	neg.s32 	%r42, %r32;
	mov.f32 	%f84, 0f00000000;
$L__BB3_5:
	.pragma "nounroll";
	ld.shared.f32 	%f18, [%r41+-32];
	add.f32 	%f19, %f84, %f18;
	ld.shared.f32 	%f20, [%r41+-28];
	add.f32 	%f21, %f19, %f20;
	ld.shared.f32 	%f22, [%r41+-24];
	add.f32 	%f23, %f21, %f22;
	ld.shared.f32 	%f24, [%r41+-20];
	add.f32 	%f25, %f23, %f24;
	ld.shared.f32 	%f26, [%r41+-16];
	add.f32 	%f27, %f25, %f26;
	ld.shared.f32 	%f28, [%r41+-12];
	add.f32 	%f29, %f27, %f28;
	ld.shared.f32 	%f30, [%r41+-8];
	add.f32 	%f31, %f29, %f30;
	ld.shared.f32 	%f32, [%r41+-4];
	add.f32 	%f33, %f31, %f32;
	ld.shared.f32 	%f34, [%r41];
	add.f32 	%f35, %f33, %f34;
	ld.shared.f32 	%f36, [%r41+4];
	add.f32 	%f37, %f35, %f36;
	ld.shared.f32 	%f38, [%r41+8];
	add.f32 	%f39, %f37, %f38;
	ld.shared.f32 	%f40, [%r41+12];
	add.f32 	%f41, %f39, %f40;
	ld.shared.f32 	%f42, [%r41+16];
	add.f32 	%f43, %f41, %f42;
	ld.shared.f32 	%f44, [%r41+20];
	add.f32 	%f45, %f43, %f44;
	ld.shared.f32 	%f46, [%r41+24];
	add.f32 	%f47, %f45, %f46;
	ld.shared.f32 	%f48, [%r41+28];
	add.f32 	%f84, %f47, %f48;
	add.s32 	%r42, %r42, 16;
	add.s32 	%r41, %r41, 64;
	setp.ne.s32 	%p4, %r42, 0;
	@%p4 bra 	$L__BB3_5;
$L__BB3_6:
	setp.eq.s32 	%p5, %r4, 0;
	@%p5 bra 	$L__BB3_15;
	and.b32  	%r12, %r1, 7;
	setp.lt.u32 	%p6, %r4, 8;
	@%p6 bra 	$L__BB3_9;
	shl.b32 	%r33, %r44, 2;
	mov.u32 	%r34, _ZZ25shared_memory_test_kernelPKfPfiE11shared_data;
	add.s32 	%r35, %r34, %r33;
	ld.shared.f32 	%f50, [%r35];
	add.f32 	%f51, %f84, %f50;
	ld.shared.f32 	%f52, [%r35+4];
	add.f32 	%f53, %f51, %f52;
	ld.shared.f32 	%f54, [%r35+8];
	add.f32 	%f55, %f53, %f54;
	ld.shared.f32 	%f56, [%r35+12];
	add.f32 	%f57, %f55, %f56;
	ld.shared.f32 	%f58, [%r35+16];
	add.f32 	%f59, %f57, %f58;
	ld.shared.f32 	%f60, [%r35+20];
	add.f32 	%f61, %f59, %f60;
	ld.shared.f32 	%f62, [%r35+24];
	add.f32 	%f63, %f61, %f62;
	ld.shared.f32 	%f64, [%r35+28];
	add.f32 	%f84, %f63, %f64;
	add.s32 	%r44, %r44, 8;
$L__BB3_9:
	setp.eq.s32 	%p7, %r12, 0;
	@%p7 bra 	$L__BB3_15;
	and.b32  	%r15, %r1, 3;
	setp.lt.u32 	%p8, %r12, 4;
	@%p8 bra 	$L__BB3_12;
	shl.b32 	%r36, %r44, 2;
	mov.u32 	%r37, _ZZ25shared_memory_test_kernelPKfPfiE11shared_data;
	add.s32 	%r38, %r37, %r36;
	ld.shared.f32 	%f66, [%r38];
	add.f32 	%f67, %f84, %f66;
	ld.shared.f32 	%f68, [%r38+4];
	add.f32 	%f69, %f67, %f68;
	ld.shared.f32 	%f70, [%r38+8];
	add.f32 	%f71, %f69, %f70;
	ld.shared.f32 	%f72, [%r38+12];
	add.f32 	%f84, %f71, %f72;
	add.s32 	%r44, %r44, 4;
$L__BB3_12:
	setp.eq.s32 	%p9, %r15, 0;
	@%p9 bra 	$L__BB3_15;
	shl.b32 	%r39, %r44, 2;
	mov.u32 	%r40, _ZZ25shared_memory_test_kernelPKfPfiE11shared_data;
	add.s32 	%r47, %r40, %r39;
	neg.s32 	%r46, %r15;
$L__BB3_14:
	.pragma "nounroll";
	ld.shared.f32 	%f73, [%r47];
	add.f32 	%f84, %f84, %f73;
	add.s32 	%r47, %r47, 4;
	add.s32 	%r46, %r46, 1;
	setp.ne.s32 	%p10, %r46, 0;
	@%p10 bra 	$L__BB3_14;
$L__BB3_15:
	cvt.rn.f32.u32 	%f74, %r1;
	div.rn.f32 	%f75, %f84, %f74;
	cvta.to.global.u64 	%rd6, %rd2;
	mul.wide.s32 	%rd7, %r3, 4;
	add.s64 	%rd8, %rd6, %rd7;
	st.global.f32 	[%rd8], %f75;
$L__BB3_16:
	ret;

}
	// .globl	_Z29register_pressure_test_kernelPKfPfi
.visible .entry _Z29register_pressure_test_kernelPKfPfi(
	.param .u64 .ptr .align 1 _Z29register_pressure_test_kernelPKfPfi_param_0,
	.param .u64 .ptr .align 1 _Z29register_pressure_test_kernelPKfPfi_param_1,
	.param .u32 _Z29register_pressure_test_kernelPKfPfi_param_2
)
{
	.reg .pred 	%p<2>;
	.reg .b32 	%r<6>;
	.reg .b32 	%f<23>;
	.reg .b64 	%rd<8>;

	ld.param.u64 	%rd1, [_Z29register_pressure_test_kernelPKfPfi_param_0];
	ld.param.u64 	%rd2, [_Z29register_pressure_test_kernelPKfPfi_param_1];
	ld.param.u32 	%r2, [_Z29register_pressure_test_kernelPKfPfi_param_2];
	mov.u32 	%r3, %ctaid.x;
	mov.u32 	%r4, %ntid.x;
	mov.u32 	%r5, %tid.x;
	mad.lo.s32 	%r1, %r3, %r4, %r5;
	setp.ge.s32 	%p1, %r1, %r2;
	@%p1 bra 	$L__BB4_2;
	cvta.to.global.u64 	%rd3, %rd1;
	cvta.to.global.u64 	%rd4, %rd2;
	mul.wide.s32 	%rd5, %r1, 4;
	add.s64 	%rd6, %rd3, %rd5;
	ld.global.f32 	%f1, [%rd6];
	mul.f32 	%f2, %f1, 0f3F8CCCCD;
	add.f32 	%f3, %f2, 0f3DCCCCCD;
	mul.f32 	%f4, %f1, %f3;
	sub.f32 	%f5, %f4, %f2;
	add.f32 	%f6, %f3, %f5;
	mul.f32 	%f7, %f4, %f6;
	sub.f32 	%f8, %f7, %f5;
	add.f32 	%f9, %f6, %f8;
	mul.f32 	%f10, %f7, %f9;
	sub.f32 	%f11, %f10, %f8;
	add.f32 	%f12, %f9, %f11;
	mul.f32 	%f13, %f10, %f12;
	sub.f32 	%f14, %f13, %f11;
	add.f32 	%f15, %f12, %f14;
	fma.rn.f32 	%f16, %f13, %f15, %f15;
	add.f32 	%f17, %f14, %f16;
	add.f32 	%f18, %f13, %f17;
	add.f32 	%f19, %f12, %f18;
	add.f32 	%f20, %f11, %f19;
	add.f32 	%f21, %f10, %f20;
	add.f32 	%f22, %f9, %f21;
	add.s64 	%rd7, %rd4, %rd5;
	st.global.f32 	[%rd7], %f22;
$L__BB4_2:
	ret;

}
	// .globl	_Z27warp_divergence_test_kernelPKfPfi
.visible .entry _Z27warp_divergence_test_kernelPKfPfi(
	.param .u64 .ptr .align 1 _Z27warp_divergence_test_kernelPKfPfi_param_0,
	.param .u64 .ptr .align 1 _Z27warp_divergence_test_kernelPKfPfi_param_1,
	.param .u32 _Z27warp_divergence_test_kernelPKfPfi_param_2
)
{
	.local .align 4 .b8 	__local_depot5[28];
	.reg .b64 	%SP;
	.reg .b64 	%SPL;
	.reg .pred 	%p<21>;
	.reg .b32 	%r<101>;
	.reg .b32 	%f<83>;
	.reg .b64 	%rd<46>;
	.reg .b64 	%fd<5>;

	mov.u64 	%SPL, __local_depot5;
	ld.param.u64 	%rd13, [_Z27warp_divergence_test_kernelPKfPfi_param_0];
	ld.param.u64 	%rd14, [_Z27warp_divergence_test_kernelPKfPfi_param_1];
	ld.param.u32 	%r33, [_Z27warp_divergence_test_kernelPKfPfi_param_2];
	add.u64 	%rd1, %SPL, 0;
	add.u64 	%rd2, %SPL, 0;
	mov.u32 	%r34, %ctaid.x;
	mov.u32 	%r35, %ntid.x;
	mov.u32 	%r36, %tid.x;
	mad.lo.s32 	%r1, %r34, %r35, %r36;
	setp.ge.s32 	%p1, %r1, %r33;
	@%p1 bra 	$L__BB5_23;
	cvta.to.global.u64 	%rd17, %rd13;
	mul.wide.s32 	%rd18, %r1, 4;
	add.s64 	%rd19, %rd17, %rd18;
	ld.global.f32 	%f82, [%rd19];
	shr.s32 	%r37, %r1, 31;
	shr.u32 	%r38, %r37, 27;
	add.s32 	%r39, %r1, %r38;
	and.b32  	%r40, %r39, -32;
	sub.s32 	%r41, %r1, %r40;
	setp.lt.s32 	%p2, %r41, 16;
	@%p2 bra 	$L__BB5_4;
	mov.b32 	%r100, 0;
$L__BB5_3:
	abs.f32 	%f16, %f82;
	sqrt.rn.f32 	%f17, %f16;
	mul.f32 	%f18, %f82, 0f3A83126F;
	fma.rn.f32 	%f19, %f18, 0f3BBB989D, 0f3F000000;
	cvt.sat.f32.f32 	%f20, %f19;
	mov.f32 	%f21, 0f4B400001;
	mov.f32 	%f22, 0f437C0000;
	fma.rm.f32 	%f23, %f20, %f22, %f21;
	add.f32 	%f24, %f23, 0fCB40007F;
	neg.f32 	%f25, %f24;
	fma.rn.f32 	%f26, %f18, 0f3FB8AA3B, %f25;
	fma.rn.f32 	%f27, %f18, 0f32A57060, %f26;
	mov.b32 	%r43, %f23;
	shl.b32 	%r44, %r43, 23;
	mov.b32 	%f28, %r44;
	ex2.approx.ftz.f32 	%f29, %f27;
	fma.rn.f32 	%f30, %f29, %f28, %f17;
	abs.f32 	%f31, %f30;
	sqrt.rn.f32 	%f32, %f31;
	mul.f32 	%f33, %f30, 0f3A83126F;
	fma.rn.f32 	%f34, %f33, 0f3BBB989D, 0f3F000000;
	cvt.sat.f32.f32 	%f35, %f34;
	fma.rm.f32 	%f36, %f35, %f22, %f21;
	add.f32 	%f37, %f36, 0fCB40007F;
	neg.f32 	%f38, %f37;
	fma.rn.f32 	%f39, %f33, 0f3FB8AA3B, %f38;
	fma.rn.f32 	%f40, %f33, 0f32A57060, %f39;
	mov.b32 	%r45, %f36;
	shl.b32 	%r46, %r45, 23;
	mov.b32 	%f41, %r46;
	ex2.approx.ftz.f32 	%f42, %f40;
	fma.rn.f32 	%f82, %f42, %f41, %f32;
	add.s32 	%r100, %r100, 2;
	setp.ne.s32 	%p3, %r100, 50;
	@%p3 bra 	$L__BB5_3;
	bra.uni 	$L__BB5_22;
$L__BB5_4:
	mov.b32 	%r91, 0;
	mov.u64 	%rd30, __cudart_i2opi_f;
$L__BB5_5:
	mul.f32 	%f43, %f82, 0f3F22F983;
	cvt.rni.s32.f32 	%r99, %f43;
	cvt.rn.f32.s32 	%f44, %r99;
	fma.rn.f32 	%f45, %f44, 0fBFC90FDA, %f82;
	fma.rn.f32 	%f46, %f44, 0fB3A22168, %f45;
	fma.rn.f32 	%f80, %f44, 0fA7C234C5, %f46;
	abs.f32 	%f4, %f82;
	setp.ltu.f32 	%p4, %f4, 0f47CE4780;
	mov.u32 	%r95, %r99;
	mov.f32 	%f79, %f80;
	@%p4 bra 	$L__BB5_13;
	setp.neu.f32 	%p5, %f4, 0f7F800000;
	@%p5 bra 	$L__BB5_8;
	mov.f32 	%f49, 0f00000000;
	mul.rn.f32 	%f79, %f82, %f49;
	mov.b32 	%r95, 0;
	bra.uni 	$L__BB5_13;
$L__BB5_8:
	mov.b32 	%r4, %f82;
	shl.b32 	%r49, %r4, 8;
	or.b32  	%r5, %r49, -2147483648;
	mov.b64 	%rd44, 0;
	mov.b32 	%r92, 0;
	mov.u64 	%rd42, %rd30;
	mov.u64 	%rd43, %rd2;
$L__BB5_9:
	.pragma "nounroll";
	ld.global.nc.u32 	%r50, [%rd42];
	mad.wide.u32 	%rd22, %r50, %r5, %rd44;
	shr.u64 	%rd44, %rd22, 32;
	st.local.u32 	[%rd43], %rd22;
	add.s32 	%r92, %r92, 1;
	add.s64 	%rd43, %rd43, 4;
	add.s64 	%rd42, %rd42, 4;
	setp.ne.s32 	%p6, %r92, 6;
	@%p6 bra 	$L__BB5_9;
	shr.u32 	%r51, %r4, 23;
	st.local.u32 	[%rd2+24], %rd44;
	and.b32  	%r8, %r51, 31;
	and.b32  	%r52, %r51, 224;
	add.s32 	%r53, %r52, -128;
	shr.u32 	%r54, %r53, 5;
	mul.wide.u32 	%rd23, %r54, 4;
	sub.s64 	%rd9, %rd2, %rd23;
	ld.local.u32 	%r93, [%rd9+24];
	ld.local.u32 	%r94, [%rd9+20];
	setp.eq.s32 	%p7, %r8, 0;
	@%p7 bra 	$L__BB5_12;
	shf.l.wrap.b32 	%r93, %r94, %r93, %r8;
	ld.local.u32 	%r55, [%rd9+16];
	shf.l.wrap.b32 	%r94, %r55, %r94, %r8;
$L__BB5_12:
	shr.u32 	%r56, %r93, 30;
	shf.l.wrap.b32 	%r57, %r94, %r93, 2;
	shl.b32 	%r58, %r94, 2;
	shr.u32 	%r59, %r57, 31;
	add.s32 	%r60, %r59, %r56;
	neg.s32 	%r61, %r60;
	setp.lt.s32 	%p8, %r4, 0;
	selp.b32 	%r95, %r61, %r60, %p8;
	xor.b32  	%r62, %r57, %r4;
	shr.s32 	%r63, %r57, 31;
	xor.b32  	%r64, %r63, %r57;
	xor.b32  	%r65, %r63, %r58;
	cvt.u64.u32 	%rd24, %r64;
	shl.b64 	%rd25, %rd24, 32;
	cvt.u64.u32 	%rd26, %r65;
	or.b64  	%rd27, %rd25, %rd26;
	cvt.rn.f64.s64 	%fd1, %rd27;
	mul.f64 	%fd2, %fd1, 0d3BF921FB54442D19;
	cvt.rn.f32.f64 	%f47, %fd2;
	neg.f32 	%f48, %f47;
	setp.lt.s32 	%p9, %r62, 0;
	selp.f32 	%f79, %f48, %f47, %p9;
$L__BB5_13:
	setp.ltu.f32 	%p10, %f4, 0f47CE4780;
	mul.rn.f32 	%f50, %f79, %f79;
	and.b32  	%r67, %r95, 1;
	setp.eq.b32 	%p11, %r67, 1;
	selp.f32 	%f51, 0f3F800000, %f79, %p11;
	fma.rn.f32 	%f52, %f50, %f51, 0f00000000;
	fma.rn.f32 	%f53, %f50, 0f37CBAC00, 0fBAB607ED;
	selp.f32 	%f54, %f53, 0fB94D4153, %p11;
	selp.f32 	%f55, 0f3D2AAABB, 0f3C0885E4, %p11;
	fma.rn.f32 	%f56, %f54, %f50, %f55;
	selp.f32 	%f57, 0fBEFFFFFF, 0fBE2AAAA8, %p11;
	fma.rn.f32 	%f58, %f56, %f50, %f57;
	fma.rn.f32 	%f59, %f58, %f52, %f51;
	and.b32  	%r68, %r95, 2;
	setp.eq.s32 	%p12, %r68, 0;
	mov.f32 	%f60, 0f00000000;
	sub.f32 	%f61, %f60, %f59;
	selp.f32 	%f8, %f59, %f61, %p12;
	@%p10 bra 	$L__BB5_21;
	setp.neu.f32 	%p13, %f4, 0f7F800000;
	@%p13 bra 	$L__BB5_16;
	mov.f32 	%f64, 0f00000000;
	mul.rn.f32 	%f80, %f82, %f64;
	mov.b32 	%r99, 0;
	bra.uni 	$L__BB5_21;
$L__BB5_16:
	mov.b32 	%r17, %f82;
	shl.b32 	%r70, %r17, 8;
	or.b32  	%r18, %r70, -2147483648;
	mov.b64 	%rd45, 0;
	mov.b32 	%r96, 0;
$L__BB5_17:
	.pragma "nounroll";
	mul.wide.u32 	%rd29, %r96, 4;
	add.s64 	%rd31, %rd30, %rd29;
	ld.global.nc.u32 	%r71, [%rd31];
	mad.wide.u32 	%rd32, %r71, %r18, %rd45;
	shr.u64 	%rd45, %rd32, 32;
	add.s64 	%rd33, %rd1, %rd29;
	st.local.u32 	[%rd33], %rd32;
	add.s32 	%r96, %r96, 1;
	setp.ne.s32 	%p14, %r96, 6;
	@%p14 bra 	$L__BB5_17;
	shr.u32 	%r72, %r17, 23;
	st.local.u32 	[%rd1+24], %rd45;
	and.b32  	%r21, %r72, 31;
	and.b32  	%r73, %r72, 224;
	add.s32 	%r74, %r73, -128;
	shr.u32 	%r75, %r74, 5;
	mul.wide.u32 	%rd34, %r75, 4;
	sub.s64 	%rd12, %rd1, %rd34;
	ld.local.u32 	%r97, [%rd12+24];
	ld.local.u32 	%r98, [%rd12+20];
	setp.eq.s32 	%p15, %r21, 0;
	@%p15 bra 	$L__BB5_20;
	shf.l.wrap.b32 	%r97, %r98, %r97, %r21;
	ld.local.u32 	%r76, [%rd12+16];
	shf.l.wrap.b32 	%r98, %r76, %r98, %r21;
$L__BB5_20:
	shr.u32 	%r77, %r97, 30;
	shf.l.wrap.b32 	%r78, %r98, %r97, 2;
	shl.b32 	%r79, %r98, 2;
	shr.u32 	%r80, %r78, 31;
	add.s32 	%r81, %r80, %r77;
	neg.s32 	%r82, %r81;
	setp.lt.s32 	%p16, %r17, 0;
	selp.b32 	%r99, %r82, %r81, %p16;
	xor.b32  	%r83, %r78, %r17;
	shr.s32 	%r84, %r78, 31;
	xor.b32  	%r85, %r84, %r78;
	xor.b32  	%r86, %r84, %r79;
	cvt.u64.u32 	%rd35, %r85;
	shl.b64 	%rd36, %rd35, 32;
	cvt.u64.u32 	%rd37, %r86;
	or.b64  	%rd38, %rd36, %rd37;
	cvt.rn.f64.s64 	%fd3, %rd38;
	mul.f64 	%fd4, %fd3, 0d3BF921FB54442D19;
	cvt.rn.f32.f64 	%f62, %fd4;
	neg.f32 	%f63, %f62;
	setp.lt.s32 	%p17, %r83, 0;
	selp.f32 	%f80, %f63, %f62, %p17;
$L__BB5_21:
	add.s32 	%r88, %r99, 1;
	mul.rn.f32 	%f65, %f80, %f80;
	and.b32  	%r89, %r99, 1;
	setp.eq.b32 	%p18, %r89, 1;
	selp.f32 	%f66, %f80, 0f3F800000, %p18;
	fma.rn.f32 	%f67, %f65, %f66, 0f00000000;
	fma.rn.f32 	%f68, %f65, 0f37CBAC00, 0fBAB607ED;
	selp.f32 	%f69, 0fB94D4153, %f68, %p18;
	selp.f32 	%f70, 0f3C0885E4, 0f3D2AAABB, %p18;
	fma.rn.f32 	%f71, %f69, %f65, %f70;
	selp.f32 	%f72, 0fBE2AAAA8, 0fBEFFFFFF, %p18;
	fma.rn.f32 	%f73, %f71, %f65, %f72;
	fma.rn.f32 	%f74, %f73, %f67, %f66;
	and.b32  	%r90, %r88, 2;
	setp.eq.s32 	%p19, %r90, 0;
	mov.f32 	%f75, 0f00000000;
	sub.f32 	%f76, %f75, %f74;
	selp.f32 	%f77, %f74, %f76, %p19;
	add.f32 	%f82, %f8, %f77;
	add.s32 	%r91, %r91, 1;
	setp.eq.s32 	%p20, %r91, 100;
	@%p20 bra 	$L__BB5_22;
	bra.uni 	$L__BB5_5;
$L__BB5_22:
	cvta.to.global.u64 	%rd39, %rd14;
	add.s64 	%rd41, %rd39, %rd18;
	st.global.f32 	[%rd41], %f82;
$L__BB5_23:
	ret;

}
	// .globl	_Z29atomic_operations_test_kernelPfPii
.visible .entry _Z29atomic_operations_test_kernelPfPii(
	.param .u64 .ptr .align 1 _Z29atomic_operations_test_kernelPfPii_param_0,
	.param .u64 .ptr .align 1 _Z29atomic_operations_test_kernelPfPii_param_1,
	.param .u32 _Z29atomic_operations_test_kernelPfPii_param_2
)
{
	.reg .pred 	%p<3>;
	.reg .b32 	%r<18>;
	.reg .b32 	%f<2>;
	.reg .b64 	%rd<9>;

	ld.param.u64 	%rd2, [_Z29atomic_operations_test_kernelPfPii_param_0];
	ld.param.u64 	%rd3, [_Z29atomic_operations_test_kernelPfPii_param_1];
	ld.param.u32 	%r2, [_Z29atomic_operations_test_kernelPfPii_param_2];
	cvta.to.global.u64 	%rd1, %rd3;
	mov.u32 	%r3, %ctaid.x;
	mov.u32 	%r4, %ntid.x;
	mov.u32 	%r5, %tid.x;
	mad.lo.s32 	%r1, %r3, %r4, %r5;
	setp.ge.s32 	%p1, %r1, %r2;
	@%p1 bra 	$L__BB6_3;
	cvta.to.global.u64 	%rd4, %rd2;
	shr.s32 	%r6, %r1, 31;
	shr.u32 	%r7, %r6, 22;
	add.s32 	%r8, %r1, %r7;
	and.b32  	%r9, %r8, -1024;
	sub.s32 	%r10, %r1, %r9;
	mul.wide.s32 	%rd5, %r10, 4;
	add.s64 	%rd6, %rd4, %rd5;
	atom.global.add.f32 	%f1, [%rd6], 0f3F800000;
	shr.u32 	%r11, %r6, 24;
	add.s32 	%r12, %r1, %r11;
	and.b32  	%r13, %r12, -256;
	sub.s32 	%r14, %r1, %r13;
	mul.wide.s32 	%rd7, %r14, 4;
	add.s64 	%rd8, %rd1, %rd7;
	atom.global.add.u32 	%r15, [%rd8], 1;
	and.b32  	%r16, %r1, 31;
	setp.ne.s32 	%p2, %r16, 0;
	@%p2 bra 	$L__BB6_3;
	atom.global.max.s32 	%r17, [%rd1], %r1;
$L__BB6_3:
	ret;

}


// ===== COMPILED SASS (sm_100) =====

	.target	sm_100

	.elftype	@"ET_EXEC"


//--------------------- .note.nv.tkinfo           --------------------------
	.section	.note.nv.tkinfo,"",@"SHT_NOTE"
	.sectionflags	@"SHF_NOTE_NV_TKINFO"
	.tkinfo
        /*0018*/ 	.word	0x00000002
        /*0030*/ 	.string	""
        /*0030*/ 	.string	"ptxas"
        /*0030*/ 	.string	"Cuda compilation tools, release 13.0, V13.0.88"
        /*0030*/ 	.string	"Build cuda_13.0.r13.0/compiler.36424714_0"
        /*0030*/ 	.string	"-arch sm_100 -m 64 "



//--------------------- .note.nv.cuinfo           --------------------------
	.section	.note.nv.cuinfo,"",@"SHT_NOTE"
	.sectionflags	@"SHF_NOTE_NV_CUINFO"
        /*0018*/ 	.short	0x0002
        /*001a*/ 	.short	0x0064
        /*001c*/ 	.short	0x0082
	.zero		2


//--------------------- .nv.info                  --------------------------
	.section	.nv.info,"",@"SHT_CUDA_INFO"
	.align	4


	//----- nvinfo : EIATTR_REGCOUNT
	.align		4
        /*0000*/ 	.byte	0x04, 0x2f
        /*0002*/ 	.short	(.L_2 - .L_1)
	.align		4
.L_1:
        /*0004*/ 	.word	index@(_Z24compute_intensive_kernelPKfPfii)
        /*0008*/ 	.word	0x00000016


	//----- nvinfo : EIATTR_FRAME_SIZE
	.align		4
.L_2:
        /*000c*/ 	.byte	0x04, 0x11
        /*000e*/ 	.short	(.L_4 - .L_3)
	.align		4
.L_3:
        /*0010*/ 	.word	index@($__internal_2_$__cuda_sm20_sqrt_rn_f32_slowpath)
        /*0014*/ 	.word	0x00000020


	//----- nvinfo : EIATTR_FRAME_SIZE
	.align		4
.L_4:
        /*0018*/ 	.byte	0x04, 0x11
        /*001a*/ 	.short	(.L_6 - .L_5)
	.align		4
.L_5:
        /*001c*/ 	.word	index@(_Z24compute_intensive_kernelPKfPfii)
        /*0020*/ 	.word	0x00000020


	//----- nvinfo : EIATTR_REGCOUNT
	.align		4
.L_6:
        /*0024*/ 	.byte	0x04, 0x2f
        /*0026*/ 	.short	(.L_8 - .L_7)
	.align		4
.L_7:
        /*0028*/ 	.word	index@(_Z28memory_bandwidth_test_kernelPKfPfi)
        /*002c*/ 	.word	0x0000001c


	//----- nvinfo : EIATTR_FRAME_SIZE
	.align		4
.L_8:
        /*0030*/ 	.byte	0x04, 0x11
        /*0032*/ 	.short	(.L_10 - .L_9)
	.align		4
.L_9:
        /*0034*/ 	.word	index@(_Z28memory_bandwidth_test_kernelPKfPfi)
        /*0038*/ 	.word	0x00000000


	//----- nvinfo : EIATTR_REGCOUNT
	.align		4
.L_10:
        /*003c*/ 	.byte	0x04, 0x2f
        /*003e*/ 	.short	(.L_12 - .L_11)
	.align		4
.L_11:
        /*0040*/ 	.word	index@(_Z19latency_test_kernelPfii)
        /*0044*/ 	.word	0x00000009


	//----- nvinfo : EIATTR_FRAME_SIZE
	.align		4
.L_12:
        /*0048*/ 	.byte	0x04, 0x11
        /*004a*/ 	.short	(.L_14 - .L_13)
	.align		4
.L_13:
        /*004c*/ 	.word	index@(_Z19latency_test_kernelPfii)
        /*0050*/ 	.word	0x00000000


	//----- nvinfo : EIATTR_REGCOUNT
	.align		4
.L_14:
        /*0054*/ 	.byte	0x04, 0x2f
        /*0056*/ 	.short	(.L_16 - .L_15)
	.align		4
.L_15:
        /*0058*/ 	.word	index@(_Z25shared_memory_test_kernelPKfPfi)
        /*005c*/ 	.word	0x00000018


	//----- nvinfo : EIATTR_FRAME_SIZE
	.align		4
.L_16:
        /*0060*/ 	.byte	0x04, 0x11
        /*0062*/ 	.short	(.L_18 - .L_17)
	.align		4
.L_17:
        /*0064*/ 	.word	index@($__internal_1_$__cuda_sm3x_div_rn_noftz_f32_slowpath)
        /*0068*/ 	.word	0x00000000


	//----- nvinfo : EIATTR_FRAME_SIZE
	.align		4
.L_18:
        /*006c*/ 	.byte	0x04, 0x11
        /*006e*/ 	.short	(.L_20 - .L_19)
	.align		4
.L_19:
        /*0070*/ 	.word	index@(_Z25shared_memory_test_kernelPKfPfi)
        /*0074*/ 	.word	0x00000000


	//----- nvinfo : EIATTR_REGCOUNT
	.align		4
.L_20:
        /*0078*/ 	.byte	0x04, 0x2f
        /*007a*/ 	.short	(.L_22 - .L_21)
	.align		4
.L_21:
        /*007c*/ 	.word	index@(_Z29register_pressure_test_kernelPKfPfi)
        /*0080*/ 	.word	0x0000000e


	//----- nvinfo : EIATTR_FRAME_SIZE
	.align		4
.L_22:
        /*0084*/ 	.byte	0x04, 0x11
        /*0086*/ 	.short	(.L_24 - .L_23)
	.align		4
.L_23:
        /*0088*/ 	.word	index@(_Z29register_pressure_test_kernelPKfPfi)
        /*008c*/ 	.word	0x00000000


	//----- nvinfo : EIATTR_REGCOUNT
	.align		4
.L_24:
        /*0090*/ 	.byte	0x04, 0x2f
        /*0092*/ 	.short	(.L_26 - .L_25)
	.align		4
.L_25:
        /*0094*/ 	.word	index@(_Z27warp_divergence_test_kernelPKfPfi)
        /*0098*/ 	.word	0x00000016


	//----- nvinfo : EIATTR_FRAME_SIZE
	.align		4
.L_26:
        /*009c*/ 	.byte	0x04, 0x11
        /*009e*/ 	.short	(.L_28 - .L_27)
	.align		4
.L_27:
        /*00a0*/ 	.word	index@($__internal_0_$__cuda_sm20_sqrt_rn_f32_slowpath)
        /*00a4*/ 	.word	0x00000020


	//----- nvinfo : EIATTR_FRAME_SIZE
	.align		4
.L_28:
        /*00a8*/ 	.byte	0x04, 0x11
        /*00aa*/ 	.short	(.L_30 - .L_29)
	.align		4
.L_29:
        /*00ac*/ 	.word	index@(_Z27warp_divergence_test_kernelPKfPfi)
        /*00b0*/ 	.word	0x00000020


	//----- nvinfo : EIATTR_REGCOUNT
	.align		4
.L_30:
        /*00b4*/ 	.byte	0x04, 0x2f
        /*00b6*/ 	.short	(.L_32 - .L_31)
	.align		4
.L_31:
        /*00b8*/ 	.word	index@(_Z29atomic_operations_test_kernelPfPii)
        /*00bc*/ 	.word	0x0000000c


	//----- nvinfo : EIATTR_FRAME_SIZE
	.align		4
.L_32:
        /*00c0*/ 	.byte	0x04, 0x11
        /*00c2*/ 	.short	(.L_34 - .L_33)
	.align		4
.L_33:
        /*00c4*/ 	.word	index@(_Z29atomic_operations_test_kernelPfPii)
        /*00c8*/ 	.word	0x00000000


	//----- nvinfo : EIATTR_MIN_STACK_SIZE
	.align		4
.L_34:
        /*00cc*/ 	.byte	0x04, 0x12
        /*00ce*/ 	.short	(.L_36 - .L_35)
	.align		4
.L_35:
        /*00d0*/ 	.word	index@(_Z29atomic_operations_test_kernelPfPii)
        /*00d4*/ 	.word	0x00000000


	//----- nvinfo : EIATTR_MIN_STACK_SIZE
	.align		4
.L_36:
        /*00d8*/ 	.byte	0x04, 0x12
        /*00da*/ 	.short	(.L_38 - .L_37)
	.align		4
.L_37:
        /*00dc*/ 	.word	index@(_Z27warp_divergence_test_kernelPKfPfi)
        /*00e0*/ 	.word	0x00000020


	//----- nvinfo : EIATTR_MIN_STACK_SIZE
	.align		4
.L_38:
        /*00e4*/ 	.byte	0x04, 0x12
        /*00e6*/ 	.short	(.L_40 - .L_39)
	.align		4
.L_39:
        /*00e8*/ 	.word	index@(_Z29register_pressure_test_kernelPKfPfi)
        /*00ec*/ 	.word	0x00000000


	//----- nvinfo : EIATTR_MIN_STACK_SIZE
	.align		4
.L_40:
        /*00f0*/ 	.byte	0x04, 0x12
        /*00f2*/ 	.short	(.L_42 - .L_41)
	.align		4
.L_41:
        /*00f4*/ 	.word	index@(_Z25shared_memory_test_kernelPKfPfi)
        /*00f8*/ 	.word	0x00000000


	//----- nvinfo : EIATTR_MIN_STACK_SIZE
	.align		4
.L_42:
        /*00fc*/ 	.byte	0x04, 0x12
        /*00fe*/ 	.short	(.L_44 - .L_43)
	.align		4
.L_43:
        /*0100*/ 	.word	index@(_Z19latency_test_kernelPfii)
        /*0104*/ 	.word	0x00000000


	//----- nvinfo : EIATTR_MIN_STACK_SIZE
	.align		4
.L_44:
        /*0108*/ 	.byte	0x04, 0x12
        /*010a*/ 	.short	(.L_46 - .L_45)
	.align		4
.L_45:
        /*010c*/ 	.word	index@(_Z28memory_bandwidth_test_kernelPKfPfi)
        /*0110*/ 	.word	0x00000000


	//----- nvinfo : EIATTR_MIN_STACK_SIZE
	.align		4
.L_46:
        /*0114*/ 	.byte	0x04, 0x12
        /*0116*/ 	.short	(.L_48 - .L_47)
	.align		4
.L_47:
        /*0118*/ 	.word	index@(_Z24compute_intensive_kernelPKfPfii)
        /*011c*/ 	.word	0x00000020
.L_48:


//--------------------- .nv.compat                --------------------------
	.section	.nv.compat,"",@"SHT_CUDA_COMPAT_INFO"
	.align	4
        /*0000*/ 	.byte	0x02, 0x09, 0x00, 0x00, 0x02, 0x02, 0x01, 0x00, 0x02, 0x05, 0x05, 0x00, 0x03, 0x07, 0x01, 0x01
        /*0010*/ 	.byte	0x02, 0x03, 0x00, 0x00, 0x02, 0x06, 0x01, 0x00, 0x04, 0x0b, 0x08, 0x00, 0x01, 0x00, 0x00, 0x00
        /*0020*/ 	.byte	0x00, 0x00, 0x00, 0x00


//--------------------- .nv.info._Z29atomic_operations_test_kernelPfPii --------------------------
	.section	.nv.info._Z29atomic_operations_test_kernelPfPii,"",@"SHT_CUDA_INFO"
	.sectionflags	@""
	.align	4


	//----- nvinfo : EIATTR_CUDA_API_VERSION
	.align		4
        /*0000*/ 	.byte	0x04, 0x37
        /*0002*/ 	.short	(.L_50 - .L_49)
.L_49:
        /*0004*/ 	.word	0x00000082


	//----- nvinfo : EIATTR_KPARAM_INFO
	.align		4
.L_50:
        /*0008*/ 	.byte	0x04, 0x17
        /*000a*/ 	.short	(.L_52 - .L_51)
.L_51:
        /*000c*/ 	.word	0x00000000
        /*0010*/ 	.short	0x0002
        /*0012*/ 	.short	0x0010
        /*0014*/ 	.byte	0x00, 0xf0, 0x11, 0x00


	//----- nvinfo : EIATTR_KPARAM_INFO
	.align		4
.L_52:
        /*0018*/ 	.byte	0x04, 0x17
        /*001a*/ 	.short	(.L_54 - .L_53)
.L_53:
        /*001c*/ 	.word	0x00000000
        /*0020*/ 	.short	0x0001
        /*0022*/ 	.short	0x0008
        /*0024*/ 	.byte	0x00, 0xf5, 0x21, 0x00


	//----- nvinfo : EIATTR_KPARAM_INFO
	.align		4
.L_54:
        /*0028*/ 	.byte	0x04, 0x17
        /*002a*/ 	.short	(.L_56 - .L_55)
.L_55:
        /*002c*/ 	.word	0x00000000
        /*0030*/ 	.short	0x0000
        /*0032*/ 	.short	0x0000
        /*0034*/ 	.byte	0x00, 0xf5, 0x21, 0x00


	//----- nvinfo : EIATTR_SPARSE_MMA_MASK
	.align		4
.L_56:
        /*0038*/ 	.byte	0x03, 0x50
        /*003a*/ 	.short	0x0000


	//----- nvinfo : EIATTR_MAXREG_COUNT
	.align		4
        /*003c*/ 	.byte	0x03, 0x1b
        /*003e*/ 	.short	0x00ff


	//----- nvinfo : EIATTR_MERCURY_ISA_VERSION
	.align		4
        /*0040*/ 	.byte	0x03, 0x5f
        /*0042*/ 	.short	0x0101


	//----- nvinfo : EIATTR_INT_WARP_WIDE_INSTR_OFFSETS
	.align		4
        /*0044*/ 	.byte	0x04, 0x31
        /*0046*/ 	.short	(.L_58 - .L_57)


	//   ....[0]....
.L_57:
        /*0048*/ 	.word	0x000001c0


	//   ....[1]....
        /*004c*/ 	.word	0x000001d0


	//----- nvinfo : EIATTR_VRC_CTA_INIT_COUNT
	.align		4
.L_58:
        /*0050*/ 	.byte	0x02, 0x4a
	.zero		1
	.zero		1


	//----- nvinfo : EIATTR_EXIT_INSTR_OFFSETS
	.align		4
        /*0054*/ 	.byte	0x04, 0x1c
        /*0056*/ 	.short	(.L_60 - .L_59)


	//   ....[0]....
.L_59:
        /*0058*/ 	.word	0x00000070


	//   ....[1]....
        /*005c*/ 	.word	0x00000190


	//   ....[2]....
        /*0060*/ 	.word	0x00000220


	//----- nvinfo : EIATTR_CBANK_PARAM_SIZE
	.align		4
.L_60:
        /*0064*/ 	.byte	0x03, 0x19
        /*0066*/ 	.short	0x0014


	//----- nvinfo : EIATTR_PARAM_CBANK
	.align		4
        /*0068*/ 	.byte	0x04, 0x0a
        /*006a*/ 	.short	(.L_62 - .L_61)
	.align		4
.L_61:
        /*006c*/ 	.word	index@(.nv.constant0._Z29atomic_operations_test_kernelPfPii)
        /*0070*/ 	.short	0x0380
        /*0072*/ 	.short	0x0014


	//----- nvinfo : EIATTR_SW_WAR
	.align		4
.L_62:
        /*0074*/ 	.byte	0x04, 0x36
        /*0076*/ 	.short	(.L_64 - .L_63)
.L_63:
        /*0078*/ 	.word	0x00000008
.L_64:


//--------------------- .nv.info._Z27warp_divergence_test_kernelPKfPfi --------------------------
	.section	.nv.info._Z27warp_divergence_test_kernelPKfPfi,"",@"SHT_CUDA_INFO"
	.sectionflags	@""
	.align	4


	//----- nvinfo : EIATTR_CUDA_API_VERSION
	.align		4
        /*0000*/ 	.byte	0x04, 0x37
        /*0002*/ 	.short	(.L_66 - .L_65)
.L_65:
        /*0004*/ 	.word	0x00000082


	//----- nvinfo : EIATTR_KPARAM_INFO
	.align		4
.L_66:
        /*0008*/ 	.byte	0x04, 0x17
        /*000a*/ 	.short	(.L_68 - .L_67)
.L_67:
        /*000c*/ 	.word	0x00000000
        /*0010*/ 	.short	0x0002
        /*0012*/ 	.short	0x0010
        /*0014*/ 	.byte	0x00, 0xf0, 0x11, 0x00


	//----- nvinfo : EIATTR_KPARAM_INFO
	.align		4
.L_68:
        /*0018*/ 	.byte	0x04, 0x17
        /*001a*/ 	.short	(.L_70 - .L_69)
.L_69:
        /*001c*/ 	.word	0x00000000
        /*0020*/ 	.short	0x0001
        /*0022*/ 	.short	0x0008
        /*0024*/ 	.byte	0x00, 0xf5, 0x21, 0x00


	//----- nvinfo : EIATTR_KPARAM_INFO
	.align		4
.L_70:
        /*0028*/ 	.byte	0x04, 0x17
        /*002a*/ 	.short	(.L_72 - .L_71)
.L_71:
        /*002c*/ 	.word	0x00000000
        /*0030*/ 	.short	0x0000
        /*0032*/ 	.short	0x0000
        /*0034*/ 	.byte	0x00, 0xf5, 0x21, 0x00


	//----- nvinfo : EIATTR_SPARSE_MMA_MASK
	.align		4
.L_72:
        /*0038*/ 	.byte	0x03, 0x50
        /*003a*/ 	.short	0x0000


	//----- nvinfo : EIATTR_MAXREG_COUNT
	.align		4
        /*003c*/ 	.byte	0x03, 0x1b
        /*003e*/ 	.short	0x00ff


	//----- nvinfo : EIATTR_MERCURY_ISA_VERSION
	.align		4
        /*0040*/ 	.byte	0x03, 0x5f
        /*0042*/ 	.short	0x0101


	//----- nvinfo : EIATTR_VRC_CTA_INIT_COUNT
	.align		4
        /*0044*/ 	.byte	0x02, 0x4a
	.zero		1
	.zero		1


	//----- nvinfo : EIATTR_EXIT_INSTR_OFFSETS
	.align		4
        /*0048*/ 	.byte	0x04, 0x1c
        /*004a*/ 	.short	(.L_74 - .L_73)


	//   ....[0]....
.L_73:
        /*004c*/ 	.word	0x00000080


	//   ....[1]....
        /*0050*/ 	.word	0x00000f20


	//----- nvinfo : EIATTR_CRS_STACK_SIZE
	.align		4
.L_74:
        /*0054*/ 	.byte	0x04, 0x1e
        /*0056*/ 	.short	(.L_76 - .L_75)
.L_75:
        /*0058*/ 	.word	0x00000000


	//----- nvinfo : EIATTR_CBANK_PARAM_SIZE
	.align		4
.L_76:
        /*005c*/ 	.byte	0x03, 0x19
        /*005e*/ 	.short	0x0014


	//----- nvinfo : EIATTR_PARAM_CBANK
	.align		4
        /*0060*/ 	.byte	0x04, 0x0a
        /*0062*/ 	.short	(.L_78 - .L_77)
	.align		4
.L_77:
        /*0064*/ 	.word	index@(.nv.constant0._Z27warp_divergence_test_kernelPKfPfi)
        /*0068*/ 	.short	0x0380
        /*006a*/ 	.short	0x0014


	//----- nvinfo : EIATTR_SW_WAR
	.align		4
.L_78:
        /*006c*/ 	.byte	0x04, 0x36
        /*006e*/ 	.short	(.L_80 - .L_79)
.L_79:
        /*0070*/ 	.word	0x00000008
.L_80:


//--------------------- .nv.info._Z29register_pressure_test_kernelPKfPfi --------------------------
	.section	.nv.info._Z29register_pressure_test_kernelPKfPfi,"",@"SHT_CUDA_INFO"
	.sectionflags	@""
	.align	4


	//----- nvinfo : EIATTR_CUDA_API_VERSION
	.align		4
        /*0000*/ 	.byte	0x04, 0x37
        /*0002*/ 	.short	(.L_82 - .L_81)
.L_81:
        /*0004*/ 	.word	0x00000082


	//----- nvinfo : EIATTR_KPARAM_INFO
	.align		4
.L_82:
        /*0008*/ 	.byte	0x04, 0x17
        /*000a*/ 	.short	(.L_84 - .L_83)
.L_83:
        /*000c*/ 	.word	0x00000000
        /*0010*/ 	.short	0x0002
        /*0012*/ 	.short	0x0010
        /*0014*/ 	.byte	0x00, 0xf0, 0x11, 0x00


	//----- nvinfo : EIATTR_KPARAM_INFO
	.align		4
.L_84:
        /*0018*/ 	.byte	0x04, 0x17
        /*001a*/ 	.short	(.L_86 - .L_85)
.L_85:
        /*001c*/ 	.word	0x00000000
        /*0020*/ 	.short	0x0001
        /*0022*/ 	.short	0x0008
        /*0024*/ 	.byte	0x00, 0xf5, 0x21, 0x00


	//----- nvinfo : EIATTR_KPARAM_INFO
	.align		4
.L_86:
        /*0028*/ 	.byte	0x04, 0x17
        /*002a*/ 	.short	(.L_88 - .L_87)
.L_87:
        /*002c*/ 	.word	0x00000000
        /*0030*/ 	.short	0x0000
        /*0032*/ 	.short	0x0000
        /*0034*/ 	.byte	0x00, 0xf5, 0x21, 0x00


	//----- nvinfo : EIATTR_SPARSE_MMA_MASK
	.align		4
.L_88:
        /*0038*/ 	.byte	0x03, 0x50
        /*003a*/ 	.short	0x0000


	//----- nvinfo : EIATTR_MAXREG_COUNT
	.align		4
        /*003c*/ 	.byte	0x03, 0x1b
        /*003e*/ 	.short	0x00ff


	//----- nvinfo : EIATTR_MERCURY_ISA_VERSION
	.align		4
        /*0040*/ 	.byte	0x03, 0x5f
        /*0042*/ 	.short	0x0101


	//----- nvinfo : EIATTR_VRC_CTA_INIT_COUNT
	.align		4
        /*0044*/ 	.byte	0x02, 0x4a
	.zero		1
	.zero		1


	//----- nvinfo : EIATTR_EXIT_INSTR_OFFSETS
	.align		4
        /*0048*/ 	.byte	0x04, 0x1c
        /*004a*/ 	.short	(.L_90 - .L_89)


	//   ....[0]....
.L_89:
        /*004c*/ 	.word	0x00000070


	//   ....[1]....
        /*0050*/ 	.word	0x00000240


	//----- nvinfo : EIATTR_CBANK_PARAM_SIZE
	.align		4
.L_90:
        /*0054*/ 	.byte	0x03, 0x19
        /*0056*/ 	.short	0x0014


	//----- nvinfo : EIATTR_PARAM_CBANK
	.align		4
        /*0058*/ 	.byte	0x04, 0x0a
        /*005a*/ 	.short	(.L_92 - .L_91)
	.align		4
.L_91:
        /*005c*/ 	.word	index@(.nv.constant0._Z29register_pressure_test_kernelPKfPfi)
        /*0060*/ 	.short	0x0380
        /*0062*/ 	.short	0x0014


	//----- nvinfo : EIATTR_SW_WAR
	.align		4
.L_92:
        /*0064*/ 	.byte	0x04, 0x36
        /*0066*/ 	.short	(.L_94 - .L_93)
.L_93:
        /*0068*/ 	.word	0x00000008
.L_94:


//--------------------- .nv.info._Z25shared_memory_test_kernelPKfPfi --------------------------
	.section	.nv.info._Z25shared_memory_test_kernelPKfPfi,"",@"SHT_CUDA_INFO"
	.sectionflags	@""
	.align	4


	//----- nvinfo : EIATTR_CUDA_API_VERSION
	.align		4
        /*0000*/ 	.byte	0x04, 0x37
        /*0002*/ 	.short	(.L_96 - .L_95)
.L_95:
        /*0004*/ 	.word	0x00000082


	//----- nvinfo : EIATTR_KPARAM_INFO
	.align		4
.L_96:
        /*0008*/ 	.byte	0x04, 0x17
        /*000a*/ 	.short	(.L_98 - .L_97)
.L_97:
        /*000c*/ 	.word	0x00000000
        /*0010*/ 	.short	0x0002
        /*0012*/ 	.short	0x0010
        /*0014*/ 	.byte	0x00, 0xf0, 0x11, 0x00


	//----- nvinfo : EIATTR_KPARAM_INFO
	.align		4
.L_98:
        /*0018*/ 	.byte	0x04, 0x17
        /*001a*/ 	.short	(.L_100 - .L_99)
.L_99:
        /*001c*/ 	.word	0x00000000
        /*0020*/ 	.short	0x0001
        /*0022*/ 	.short	0x0008
        /*0024*/ 	.byte	0x00, 0xf5, 0x21, 0x00


	//----- nvinfo : EIATTR_KPARAM_INFO
	.align		4
.L_100:
        /*0028*/ 	.byte	0x04, 0x17
        /*002a*/ 	.short	(.L_102 - .L_101)
.L_101:
        /*002c*/ 	.word	0x00000000
        /*0030*/ 	.short	0x0000
        /*0032*/ 	.short	0x0000
        /*0034*/ 	.byte	0x00, 0xf5, 0x21, 0x00


	//----- nvinfo : EIATTR_SPARSE_MMA_MASK
	.align		4
.L_102:
        /*0038*/ 	.byte	0x03, 0x50
        /*003a*/ 	.short	0x0000


	//----- nvinfo : EIATTR_MAXREG_COUNT
	.align		4
        /*003c*/ 	.byte	0x03, 0x1b
        /*003e*/ 	.short	0x00ff


	//----- nvinfo : EIATTR_NUM_BARRIERS
	.align		4
        /*0040*/ 	.byte	0x02, 0x4c
        /*0042*/ 	.byte	0x01
	.zero		1


	//----- nvinfo : EIATTR_MERCURY_ISA_VERSION
	.align		4
        /*0044*/ 	.byte	0x03, 0x5f
        /*0046*/ 	.short	0x0101


	//----- nvinfo : EIATTR_VRC_CTA_INIT_COUNT
	.align		4
        /*0048*/ 	.byte	0x02, 0x4a
	.zero		1
	.zero		1


	//----- nvinfo : EIATTR_EXIT_INSTR_OFFSETS
	.align		4
        /*004c*/ 	.byte	0x04, 0x1c
        /*004e*/ 	.short	(.L_104 - .L_103)


	//   ....[0]....
.L_103:
        /*0050*/ 	.word	0x00000140


	//   ....[1]....
        /*0054*/ 	.word	0x000007a0


	//----- nvinfo : EIATTR_CRS_STACK_SIZE
	.align		4
.L_104:
        /*0058*/ 	.byte	0x04, 0x1e
        /*005a*/ 	.short	(.L_106 - .L_105)
.L_105:
        /*005c*/ 	.word	0x00000000


	//----- nvinfo : EIATTR_CBANK_PARAM_SIZE
	.align		4
.L_106:
        /*0060*/ 	.byte	0x03, 0x19
        /*0062*/ 	.short	0x0014


	//----- nvinfo : EIATTR_PARAM_CBANK
	.align		4
        /*0064*/ 	.byte	0x04, 0x0a
        /*0066*/ 	.short	(.L_108 - .L_107)
	.align		4
.L_107:
        /*0068*/ 	.word	index@(.nv.constant0._Z25shared_memory_test_kernelPKfPfi)
        /*006c*/ 	.short	0x0380
        /*006e*/ 	.short	0x0014


	//----- nvinfo : EIATTR_SW_WAR
	.align		4
.L_108:
        /*0070*/ 	.byte	0x04, 0x36
        /*0072*/ 	.short	(.L_110 - .L_109)
.L_109:
        /*0074*/ 	.word	0x00000008
.L_110:


//--------------------- .nv.info._Z19latency_test_kernelPfii --------------------------
	.section	.nv.info._Z19latency_test_kernelPfii,"",@"SHT_CUDA_INFO"
	.sectionflags	@""
	.align	4


	//----- nvinfo : EIATTR_CUDA_API_VERSION
	.align		4
        /*0000*/ 	.byte	0x04, 0x37
        /*0002*/ 	.short	(.L_112 - .L_111)
.L_111:
        /*0004*/ 	.word	0x00000082


	//----- nvinfo : EIATTR_KPARAM_INFO
	.align		4
.L_112:
        /*0008*/ 	.byte	0x04, 0x17
        /*000a*/ 	.short	(.L_114 - .L_113)
.L_113:
        /*000c*/ 	.word	0x00000000
        /*0010*/ 	.short	0x0002
        /*0012*/ 	.short	0x000c
        /*0014*/ 	.byte	0x00, 0xf0, 0x11, 0x00


	//----- nvinfo : EIATTR_KPARAM_INFO
	.align		4
.L_114:
        /*0018*/ 	.byte	0x04, 0x17
        /*001a*/ 	.short	(.L_116 - .L_115)
.L_115:
        /*001c*/ 	.word	0x00000000
        /*0020*/ 	.short	0x0001
        /*0022*/ 	.short	0x0008
        /*0024*/ 	.byte	0x00, 0xf0, 0x11, 0x00


	//----- nvinfo : EIATTR_KPARAM_INFO
	.align		4
.L_116:
        /*0028*/ 	.byte	0x04, 0x17
        /*002a*/ 	.short	(.L_118 - .L_117)
.L_117:
        /*002c*/ 	.word	0x00000000
        /*0030*/ 	.short	0x0000
        /*0032*/ 	.short	0x0000
        /*0034*/ 	.byte	0x00, 0xf5, 0x21, 0x00


	//----- nvinfo : EIATTR_SPARSE_MMA_MASK
	.align		4
.L_118:
        /*0038*/ 	.byte	0x03, 0x50
        /*003a*/ 	.short	0x0000


	//----- nvinfo : EIATTR_MAXREG_COUNT
	.align		4
        /*003c*/ 	.byte	0x03, 0x1b
        /*003e*/ 	.short	0x00ff


	//----- nvinfo : EIATTR_MERCURY_ISA_VERSION
	.align		4
        /*0040*/ 	.byte	0x03, 0x5f
        /*0042*/ 	.short	0x0101


	//----- nvinfo : EIATTR_VRC_CTA_INIT_COUNT
	.align		4
        /*0044*/ 	.byte	0x02, 0x4a
	.zero		1
	.zero		1


	//----- nvinfo : EIATTR_EXIT_INSTR_OFFSETS
	.align		4
        /*0048*/ 	.byte	0x04, 0x1c
        /*004a*/ 	.short	(.L_120 - .L_119)


	//   ....[0]....
.L_119:
        /*004c*/ 	.word	0x00000070


	//   ....[1]....
        /*0050*/ 	.word	0x00000780


	//----- nvinfo : EIATTR_CBANK_PARAM_SIZE
	.align		4
.L_120:
        /*0054*/ 	.byte	0x03, 0x19
        /*0056*/ 	.short	0x0010


	//----- nvinfo : EIATTR_PARAM_CBANK
	.align		4
        /*0058*/ 	.byte	0x04, 0x0a
        /*005a*/ 	.short	(.L_122 - .L_121)
	.align		4
.L_121:
        /*005c*/ 	.word	index@(.nv.constant0._Z19latency_test_kernelPfii)
        /*0060*/ 	.short	0x0380
        /*0062*/ 	.short	0x0010


	//----- nvinfo : EIATTR_SW_WAR
	.align		4
.L_122:
        /*0064*/ 	.byte	0x04, 0x36
        /*0066*/ 	.short	(.L_124 - .L_123)
.L_123:
        /*0068*/ 	.word	0x00000008
.L_124:


//--------------------- .nv.info._Z28memory_bandwidth_test_kernelPKfPfi --------------------------
	.section	.nv.info._Z28memory_bandwidth_test_kernelPKfPfi,"",@"SHT_CUDA_INFO"
	.sectionflags	@""
	.align	4


	//----- nvinfo : EIATTR_CUDA_API_VERSION
	.align		4
        /*0000*/ 	.byte	0x04, 0x37
        /*0002*/ 	.short	(.L_126 - .L_125)
.L_125:
        /*0004*/ 	.word	0x00000082


	//----- nvinfo : EIATTR_KPARAM_INFO
	.align		4
.L_126:
        /*0008*/ 	.byte	0x04, 0x17
        /*000a*/ 	.short	(.L_128 - .L_127)
.L_127:
        /*000c*/ 	.word	0x00000000
        /*0010*/ 	.short	0x0002
        /*0012*/ 	.short	0x0010
        /*0014*/ 	.byte	0x00, 0xf0, 0x11, 0x00


	//----- nvinfo : EIATTR_KPARAM_INFO
	.align		4
.L_128:
        /*0018*/ 	.byte	0x04, 0x17
        /*001a*/ 	.short	(.L_130 - .L_129)
.L_129:
        /*001c*/ 	.word	0x00000000
        /*0020*/ 	.short	0x0001
        /*0022*/ 	.short	0x0008
        /*0024*/ 	.byte	0x00, 0xf5, 0x21, 0x00


	//----- nvinfo : EIATTR_KPARAM_INFO
	.align		4
.L_130:
        /*0028*/ 	.byte	0x04, 0x17
        /*002a*/ 	.short	(.L_132 - .L_131)
.L_131:
        /*002c*/ 	.word	0x00000000
        /*0030*/ 	.short	0x0000
        /*0032*/ 	.short	0x0000
        /*0034*/ 	.byte	0x00, 0xf5, 0x21, 0x00


	//----- nvinfo : EIATTR_SPARSE_MMA_MASK
	.align		4
.L_132:
        /*0038*/ 	.byte	0x03, 0x50
        /*003a*/ 	.short	0x0000


	//----- nvinfo : EIATTR_MAXREG_COUNT
	.align		4
        /*003c*/ 	.byte	0x03, 0x1b
        /*003e*/ 	.short	0x00ff


	//----- nvinfo : EIATTR_MERCURY_ISA_VERSION
	.align		4
        /*0040*/ 	.byte	0x03, 0x5f
        /*0042*/ 	.short	0x0101


	//----- nvinfo : EIATTR_VRC_CTA_INIT_COUNT
	.align		4
        /*0044*/ 	.byte	0x02, 0x4a
	.zero		1
	.zero		1


	//----- nvinfo : EIATTR_EXIT_INSTR_OFFSETS
	.align		4
        /*0048*/ 	.byte	0x04, 0x1c
        /*004a*/ 	.short	(.L_134 - .L_133)


	//   ....[0]....
.L_133:
        /*004c*/ 	.word	0x00000090


	//   ....[1]....
        /*0050*/ 	.word	0x000003a0


	//   ....[2]....
        /*0054*/ 	.word	0x00000530


	//----- nvinfo : EIATTR_CRS_STACK_SIZE
	.align		4
.L_134:
        /*0058*/ 	.byte	0x04, 0x1e
        /*005a*/ 	.short	(.L_136 - .L_135)
.L_135:
        /*005c*/ 	.word	0x00000000


	//----- nvinfo : EIATTR_CBANK_PARAM_SIZE
	.align		4
.L_136:
        /*0060*/ 	.byte	0x03, 0x19
        /*0062*/ 	.short	0x0014


	//----- nvinfo : EIATTR_PARAM_CBANK
	.align		4
        /*0064*/ 	.byte	0x04, 0x0a
        /*0066*/ 	.short	(.L_138 - .L_137)
	.align		4
.L_137:
        /*0068*/ 	.word	index@(.nv.constant0._Z28memory_bandwidth_test_kernelPKfPfi)
        /*006c*/ 	.short	0x0380
        /*006e*/ 	.short	0x0014


	//----- nvinfo : EIATTR_SW_WAR
	.align		4
.L_138:
        /*0070*/ 	.byte	0x04, 0x36
        /*0072*/ 	.short	(.L_140 - .L_139)
.L_139:
        /*0074*/ 	.word	0x00000008
.L_140:


//--------------------- .nv.info._Z24compute_intensive_kernelPKfPfii --------------------------
	.section	.nv.info._Z24compute_intensive_kernelPKfPfii,"",@"SHT_CUDA_INFO"
	.sectionflags	@""
	.align	4


	//----- nvinfo : EIATTR_CUDA_API_VERSION
	.align		4
        /*0000*/ 	.byte	0x04, 0x37
        /*0002*/ 	.short	(.L_142 - .L_141)
.L_141:
        /*0004*/ 	.word	0x00000082


	//----- nvinfo : EIATTR_KPARAM_INFO
	.align		4
.L_142:
        /*0008*/ 	.byte	0x04, 0x17
        /*000a*/ 	.short	(.L_144 - .L_143)
.L_143:
        /*000c*/ 	.word	0x00000000
        /*0010*/ 	.short	0x0003
        /*0012*/ 	.short	0x0014
        /*0014*/ 	.byte	0x00, 0xf0, 0x11, 0x00


	//----- nvinfo : EIATTR_KPARAM_INFO
	.align		4
.L_144:
        /*0018*/ 	.byte	0x04, 0x17
        /*001a*/ 	.short	(.L_146 - .L_145)
.L_145:
        /*001c*/ 	.word	0x00000000
        /*0020*/ 	.short	0x0002
        /*0022*/ 	.short	0x0010
        /*0024*/ 	.byte	0x00, 0xf0, 0x11, 0x00


	//----- nvinfo : EIATTR_KPARAM_INFO
	.align		4
.L_146:
        /*0028*/ 	.byte	0x04, 0x17
        /*002a*/ 	.short	(.L_148 - .L_147)
.L_147:
        /*002c*/ 	.word	0x00000000
        /*0030*/ 	.short	0x0001
        /*0032*/ 	.short	0x0008
        /*0034*/ 	.byte	0x00, 0xf5, 0x21, 0x00


	//----- nvinfo : EIATTR_KPARAM_INFO
	.align		4
.L_148:
        /*0038*/ 	.byte	0x04, 0x17
        /*003a*/ 	.short	(.L_150 - .L_149)
.L_149:
        /*003c*/ 	.word	0x00000000
        /*0040*/ 	.short	0x0000
        /*0042*/ 	.short	0x0000
        /*0044*/ 	.byte	0x00, 0xf5, 0x21, 0x00


	//----- nvinfo : EIATTR_SPARSE_MMA_MASK
	.align		4
.L_150:
        /*0048*/ 	.byte	0x03, 0x50
        /*004a*/ 	.short	0x0000


	//----- nvinfo : EIATTR_MAXREG_COUNT
	.align		4
        /*004c*/ 	.byte	0x03, 0x1b
        /*004e*/ 	.short	0x00ff


	//----- nvinfo : EIATTR_MERCURY_ISA_VERSION
	.align		4
        /*0050*/ 	.byte	0x03, 0x5f
        /*0052*/ 	.short	0x0101


	//----- nvinfo : EIATTR_VRC_CTA_INIT_COUNT
	.align		4
        /*0054*/ 	.byte	0x02, 0x4a
	.zero		1
	.zero		1


	//----- nvinfo : EIATTR_EXIT_INSTR_OFFSETS
	.align		4
        /*0058*/ 	.byte	0x04, 0x1c
        /*005a*/ 	.short	(.L_152 - .L_151)


	//   ....[0]....
.L_151:
        /*005c*/ 	.word	0x00000080


	//   ....[1]....
        /*0060*/ 	.word	0x00000c70


	//----- nvinfo : EIATTR_CRS_STACK_SIZE
	.align		4
.L_152:
        /*0064*/ 	.byte	0x04, 0x1e
        /*0066*/ 	.short	(.L_154 - .L_153)
.L_153:
        /*0068*/ 	.word	0x00000000


	//----- nvinfo : EIATTR_CBANK_PARAM_SIZE
	.align		4
.L_154:
        /*006c*/ 	.byte	0x03, 0x19
        /*006e*/ 	.short	0x0018


	//----- nvinfo : EIATTR_PARAM_CBANK
	.align		4
        /*0070*/ 	.byte	0x04, 0x0a
        /*0072*/ 	.short	(.L_156 - .L_155)
	.align		4
.L_155:
        /*0074*/ 	.word	index@(.nv.constant0._Z24compute_intensive_kernelPKfPfii)
        /*0078*/ 	.short	0x0380
        /*007a*/ 	.short	0x0018


	//----- nvinfo : EIATTR_SW_WAR
	.align		4
.L_156:
        /*007c*/ 	.byte	0x04, 0x36
        /*007e*/ 	.short	(.L_158 - .L_157)
.L_157:
        /*0080*/ 	.word	0x00000008
.L_158:


//--------------------- .nv.callgraph             --------------------------
	.section	.nv.callgraph,"",@"SHT_CUDA_CALLGRAPH"
	.align	4
	.sectionentsize	8
	.align		4
        /*0000*/ 	.word	0x00000000
	.align		4
        /*0004*/ 	.word	0xffffffff
	.align		4
        /*0008*/ 	.word	0x00000000
	.align		4
        /*000c*/ 	.word	0xfffffffe
	.align		4
        /*0010*/ 	.word	0x00000000
	.align		4
        /*0014*/ 	.word	0xfffffffd
	.align		4
        /*0018*/ 	.word	0x00000000
	.align		4
        /*001c*/ 	.word	0xfffffffc


//--------------------- .nv.constant4             --------------------------
	.section	.nv.constant4,"a",@progbits
	.align	8
	.align		8
.nv.constant4:
        /*0000*/ 	.dword	__cudart_i2opi_f


//--------------------- .text._Z29atomic_operations_test_kernelPfPii --------------------------
	.section	.text._Z29atomic_operations_test_kernelPfPii,"ax",@progbits
	.align	128
        .global         _Z29atomic_operations_test_kernelPfPii
        .type           _Z29atomic_operations_test_kernelPfPii,@function
        .size           _Z29atomic_operations_test_kernelPfPii,(.L_x_66 - _Z29atomic_operations_test_kernelPfPii)
        .other          _Z29atomic_operations_test_kernelPfPii,@"STO_CUDA_ENTRY STV_DEFAULT"
_Z29atomic_operations_test_kernelPfPii:
.text._Z29atomic_operations_test_kernelPfPii:
[----:B------:R-:W-:Y:S01]  /*0000*/  LDC R1, c[0x0][0x37c] ;  /* 0x0000df00ff017b82 */ /* 0x000fe20000000800 */
[----:B------:R-:W0:Y:S07]  /*0010*/  S2R R3, SR_TID.X ;  /* 0x0000000000037919 */ /* 0x000e2e0000002100 */
[----:B------:R-:W0:Y:S01]  /*0020*/  S2UR UR4, SR_CTAID.X ;  /* 0x00000000000479c3 */ /* 0x000e220000002500 */
[----:B------:R-:W1:Y:S07]  /*0030*/  LDCU UR5, c[0x0][0x390] ;  /* 0x00007200ff0577ac */ /* 0x000e6e0008000800 */
[----:B------:R-:W0:Y:S02]  /*0040*/  LDC R0, c[0x0][0x360] ;  /* 0x0000d800ff007b82 */ /* 0x000e240000000800 */
[----:B0-----:R-:W-:-:S05]  /*0050*/  IMAD R0, R0, UR4, R3 ;  /* 0x0000000400007c24 */ /* 0x001fca000f8e0203 */
[----:B-1----:R-:W-:-:S13]  /*0060*/  ISETP.GE.AND P0, PT, R0, UR5, PT ;  /* 0x0000000500007c0c */ /* 0x002fda000bf06270 */
[----:B------:R-:W-:Y:S05]  /*0070*/  @P0 EXIT ;  /* 0x000000000000094d */ /* 0x000fea0003800000 */
[----:B------:R-:W0:Y:S01]  /*0080*/  LDC.64 R2, c[0x0][0x380] ;  /* 0x0000e000ff027b82 */ /* 0x000e220000000a00 */
[----:B------:R-:W-:Y:S01]  /*0090*/  SHF.R.S32.HI R7, RZ, 0x1f, R0 ;  /* 0x0000001fff077819 */ /* 0x000fe20000011400 */
[----:B------:R-:W1:Y:S01]  /*00a0*/  LDCU.64 UR6, c[0x0][0x358] ;  /* 0x00006b00ff0677ac */ /* 0x000e620008000a00 */
[----:B------:R-:W-:Y:S02]  /*00b0*/  LOP3.LUT P0, RZ, R0, 0x1f, RZ, 0xc0, !PT ;  /* 0x0000001f00ff7812 */ /* 0x000fe4000780c0ff */
[CC--:B------:R-:W-:Y:S02]  /*00c0*/  LEA.HI R6, R7.reuse, R0.reuse, RZ, 0xa ;  /* 0x0000000007067211 */ /* 0x0c0fe400078f50ff */
[----:B------:R-:W-:Y:S01]  /*00d0*/  LEA.HI R8, R7, R0, RZ, 0x8 ;  /* 0x0000000007087211 */ /* 0x000fe200078f40ff */
[----:B------:R-:W2:Y:S01]  /*00e0*/  LDC.64 R4, c[0x0][0x388] ;  /* 0x0000e200ff047b82 */ /* 0x000ea20000000a00 */
[----:B------:R-:W-:Y:S02]  /*00f0*/  LOP3.LUT R7, R6, 0xfffffc00, RZ, 0xc0, !PT ;  /* 0xfffffc0006077812 */ /* 0x000fe400078ec0ff */
[----:B------:R-:W-:-:S03]  /*0100*/  LOP3.LUT R9, R8, 0xffffff00, RZ, 0xc0, !PT ;  /* 0xffffff0008097812 */ /* 0x000fc600078ec0ff */
[C---:B------:R-:W-:Y:S02]  /*0110*/  IMAD.IADD R7, R0.reuse, 0x1, -R7 ;  /* 0x0000000100077824 */ /* 0x040fe400078e0a07 */
[----:B------:R-:W-:Y:S02]  /*0120*/  IMAD.IADD R9, R0, 0x1, -R9 ;  /* 0x0000000100097824 */ /* 0x000fe400078e0a09 */
[----:B0-----:R-:W-:-:S04]  /*0130*/  IMAD.WIDE R2, R7, 0x4, R2 ;  /* 0x0000000407027825 */ /* 0x001fc800078e0202 */
[----:B------:R-:W-:Y:S02]  /*0140*/  IMAD.MOV.U32 R7, RZ, RZ, 0x3f800000 ;  /* 0x3f800000ff077424 */ /* 0x000fe400078e00ff */
[----:B--2---:R-:W-:-:S03]  /*0150*/  IMAD.WIDE R4, R9, 0x4, R4 ;  /* 0x0000000409047825 */ /* 0x004fc600078e0204 */
[----:B-1----:R0:W-:Y:S01]  /*0160*/  REDG.E.ADD.F32.FTZ.RN.STRONG.GPU desc[UR6][R2.64], R7 ;  /* 0x00000007020079a6 */ /* 0x0021e2000c12f306 */
[----:B------:R-:W-:-:S05]  /*0170*/  IMAD.MOV.U32 R9, RZ, RZ, 0x1 ;  /* 0x00000001ff097424 */ /* 0x000fca00078e00ff */
[----:B------:R0:W-:Y:S01]  /*0180*/  REDG.E.ADD.STRONG.GPU desc[UR6][R4.64], R9 ;  /* 0x000000090400798e */ /* 0x0001e2000c12e106 */
[----:B------:R-:W-:Y:S05]  /*0190*/  @P0 EXIT ;  /* 0x000000000000094d */ /* 0x000fea0003800000 */
[----:B0-----:R-:W0:Y:S01]  /*01a0*/  S2R R4, SR_LANEID ;  /* 0x0000000000047919 */ /* 0x001e220000000000 */
[----:B------:R-:W1:Y:S01]  /*01b0*/  LDC.64 R2, c[0x0][0x388] ;  /* 0x0000e200ff027b82 */ /* 0x000e620000000a00 */
[----:B------:R-:W-:Y:S01]  /*01c0*/  VOTEU.ANY UR4, UPT, PT ;  /* 0x0000000000047886 */ /* 0x000fe200038e0100 */
[----:B------:R-:W-:Y:S01]  /*01d0*/  CREDUX.MAX.S32 UR5, R0 ;  /* 0x00000000000572cc */ /* 0x000fe20000000200 */
[----:B------:R-:W-:-:S12]  /*01e0*/  UFLO.U32 UR4, UR4 ;  /* 0x00000004000472bd */ /* 0x000fd800080e0000 */
[----:B------:R-:W-:Y:S01]  /*01f0*/  IMAD.U32 R5, RZ, RZ, UR5 ;  /* 0x00000005ff057e24 */ /* 0x000fe2000f8e00ff */
[----:B0-----:R-:W-:-:S13]  /*0200*/  ISETP.EQ.U32.AND P0, PT, R4, UR4, PT ;  /* 0x0000000404007c0c */ /* 0x001fda000bf02070 */
[----:B-1----:R-:W-:Y:S01]  /*0210*/  @P0 REDG.E.MAX.S32.STRONG.GPU desc[UR6][R2.64], R5 ;  /* 0x000000050200098e */ /* 0x002fe2000d12e306 */
[----:B------:R-:W-:Y:S05]  /*0220*/  EXIT ;  /* 0x000000000000794d */ /* 0x000fea0003800000 */
.L_x_0:
[----:B------:R-:W-:-:S00]  /*0230*/  BRA `(.L_x_0) ;  /* 0xfffffffc00fc7947 */ /* 0x000fc0000383ffff */
[----:B------:R-:W-:-:S00]  /*0240*/  NOP ;  /* 0x0000000000007918 */ /* 0x000fc00000000000 */
        /* <DEDUP_REMOVED lines=11> */
.L_x_66:


//--------------------- .text._Z27warp_divergence_test_kernelPKfPfi --------------------------
	.section	.text._Z27warp_divergence_test_kernelPKfPfi,"ax",@progbits
	.align	128
        .global         _Z27warp_divergence_test_kernelPKfPfi
        .type           _Z27warp_divergence_test_kernelPKfPfi,@function
        .size           _Z27warp_divergence_test_kernelPKfPfi,(.L_x_63 - _Z27warp_divergence_test_kernelPKfPfi)
        .other          _Z27warp_divergence_test_kernelPKfPfi,@"STO_CUDA_ENTRY STV_DEFAULT"
_Z27warp_divergence_test_kernelPKfPfi:
.text._Z27warp_divergence_test_kernelPKfPfi:
[----:B------:R-:W0:Y:S01]  /*0000*/  LDC R1, c[0x0][0x37c] ;  /* 0x0000df00ff017b82 */ /* 0x000e220000000800 */
[----:B------:R-:W1:Y:S07]  /*0010*/  S2R R0, SR_TID.X ;  /* 0x0000000000007919 */ /* 0x000e6e0000002100 */
[----:B------:R-:W1:Y:S01]  /*0020*/  S2UR UR4, SR_CTAID.X ;  /* 0x00000000000479c3 */ /* 0x000e620000002500 */
[----:B------:R-:W2:Y:S01]  /*0030*/  LDCU UR5, c[0x0][0x390] ;  /* 0x00007200ff0577ac */ /* 0x000ea20008000800 */
[----:B0-----:R-:W-:-:S06]  /*0040*/  VIADD R1, R1, 0xffffffe0 ;  /* 0xffffffe001017836 */ /* 0x001fcc0000000000 */
[----:B------:R-:W1:Y:S02]  /*0050*/  LDC R5, c[0x0][0x360] ;  /* 0x0000d800ff057b82 */ /* 0x000e640000000800 */
[----:B-1----:R-:W-:-:S05]  /*0060*/  IMAD R5, R5, UR4, R0 ;  /* 0x0000000405057c24 */ /* 0x002fca000f8e0200 */
[----:B--2---:R-:W-:-:S13]  /*0070*/  ISETP.GE.AND P0, PT, R5, UR5, PT ;  /* 0x0000000505007c0c */ /* 0x004fda000bf06270 */
[----:B------:R-:W-:Y:S05]  /*0080*/  @P0 EXIT ;  /* 0x000000000000094d */ /* 0x000fea0003800000 */
[----:B------:R-:W0:Y:S01]  /*0090*/  LDC.64 R2, c[0x0][0x380] ;  /* 0x0000e000ff027b82 */ /* 0x000e220000000a00 */
[----:B------:R-:W1:Y:S01]  /*00a0*/  LDCU.64 UR6, c[0x0][0x358] ;  /* 0x00006b00ff0677ac */ /* 0x000e620008000a00 */
[----:B0-----:R-:W-:-:S05]  /*00b0*/  IMAD.WIDE R2, R5, 0x4, R2 ;  /* 0x0000000405027825 */ /* 0x001fca00078e0202 */
[----:B-1----:R0:W5:Y:S01]  /*00c0*/  LDG.E R7, desc[UR6][R2.64] ;  /* 0x0000000602077981 */ /* 0x002162000c1e1900 */
[----:B------:R-:W-:Y:S01]  /*00d0*/  SHF.R.S32.HI R0, RZ, 0x1f, R5 ;  /* 0x0000001fff007819 */ /* 0x000fe20000011405 */
[----:B------:R-:W-:Y:S03]  /*00e0*/  BSSY.RECONVERGENT B0, `(.L_x_1) ;  /* 0x00000e0000007945 */ /* 0x000fe60003800200 */
[----:B------:R-:W-:-:S04]  /*00f0*/  LEA.HI R0, R0, R5, RZ, 0x5 ;  /* 0x0000000500007211 */ /* 0x000fc800078f28ff */
[----:B------:R-:W-:-:S05]  /*0100*/  LOP3.LUT R0, R0, 0xffffffe0, RZ, 0xc0, !PT ;  /* 0xffffffe000007812 */ /* 0x000fca00078ec0ff */
[----:B------:R-:W-:-:S05]  /*0110*/  IMAD.IADD R0, R5, 0x1, -R0 ;  /* 0x0000000105007824 */ /* 0x000fca00078e0a00 */
[----:B------:R-:W-:-:S13]  /*0120*/  ISETP.GE.AND P0, PT, R0, 0x10, PT ;  /* 0x000000100000780c */ /* 0x000fda0003f06270 */
[----:B0-----:R-:W-:Y:S05]  /*0130*/  @!P0 BRA `(.L_x_2) ;  /* 0x0000000000ec8947 */ /* 0x001fea0003800000 */
[----:B------:R-:W-:-:S07]  /*0140*/  HFMA2 R2, -RZ, RZ, 0, 0 ;  /* 0x00000000ff027431 */ /* 0x000fce00000001ff */
.L_x_9:
[----:B-----5:R-:W-:Y:S01]  /*0150*/  FADD R3, |R7|, -RZ ;  /* 0x800000ff07037221 */ /* 0x020fe20000000200 */
[----:B------:R0:W1:Y:S01]  /*0160*/  MUFU.RSQ R4, |R7| ;  /* 0x4000000700047308 */ /* 0x0000620000001400 */
[----:B------:R-:W-:Y:S02]  /*0170*/  BSSY.RECONVERGENT B1, `(.L_x_3) ;  /* 0x000000d000017945 */ /* 0x000fe40003800200 */
[----:B------:R-:W-:-:S05]  /*0180*/  VIADD R0, R3, 0xf3000000 ;  /* 0xf300000003007836 */ /* 0x000fca0000000000 */
[----:B------:R-:W-:-:S13]  /*0190*/  ISETP.GT.U32.AND P0, PT, R0, 0x727fffff, PT ;  /* 0x727fffff0000780c */ /* 0x000fda0003f04070 */
[----:B01----:R-:W-:Y:S05]  /*01a0*/  @!P0 BRA `(.L_x_4) ;  /* 0x0000000000148947 */ /* 0x003fea0003800000 */
[----:B------:R-:W-:Y:S01]  /*01b0*/  IMAD.MOV.U32 R0, RZ, RZ, R3 ;  /* 0x000000ffff007224 */ /* 0x000fe200078e0003 */
[----:B------:R-:W-:-:S07]  /*01c0*/  MOV R10, 0x1e0 ;  /* 0x000001e0000a7802 */ /* 0x000fce0000000f00 */
[----:B------:R-:W-:Y:S05]  /*01d0*/  CALL.REL.NOINC `($__internal_0_$__cuda_sm20_sqrt_rn_f32_slowpath) ;  /* 0x0000000c00547944 */ /* 0x000fea0003c00000 */
[----:B------:R-:W-:Y:S01]  /*01e0*/  MOV R0, R3 ;  /* 0x0000000300007202 */ /* 0x000fe20000000f00 */
[----:B------:R-:W-:Y:S06]  /*01f0*/  BRA `(.L_x_5) ;  /* 0x0000000000107947 */ /* 0x000fec0003800000 */
.L_x_4:
[C---:B------:R-:W-:Y:S01]  /*0200*/  FMUL.FTZ R0, R4.reuse, |R7| ;  /* 0x4000000704007220 */ /* 0x040fe20000410000 */
[----:B------:R-:W-:-:S03]  /*0210*/  FMUL.FTZ R4, R4, 0.5 ;  /* 0x3f00000004047820 */ /* 0x000fc60000410000 */
[----:B------:R-:W-:-:S04]  /*0220*/  FFMA R3, -R0, R0, |R7| ;  /* 0x0000000000037223 */ /* 0x000fc80000000507 */
[----:B------:R-:W-:-:S07]  /*0230*/  FFMA R0, R3, R4, R0 ;  /* 0x0000000403007223 */ /* 0x000fce0000000000 */
.L_x_5:
[----:B------:R-:W-:Y:S05]  /*0240*/  BSYNC.RECONVERGENT B1 ;  /* 0x0000000000017941 */ /* 0x000fea0003800200 */
.L_x_3:
[----:B------:R-:W-:Y:S02]  /*0250*/  IMAD.MOV.U32 R4, RZ, RZ, 0x3bbb989d ;  /* 0x3bbb989dff047424 */ /* 0x000fe400078e00ff */
[----:B------:R-:W-:Y:S01]  /*0260*/  FMUL R7, R7, 0.0010000000474974513054 ;  /* 0x3a83126f07077820 */ /* 0x000fe20000400000 */
[----:B------:R-:W-:Y:S01]  /*0270*/  IMAD.MOV.U32 R6, RZ, RZ, 0x437c0000 ;  /* 0x437c0000ff067424 */ /* 0x000fe200078e00ff */
[----:B------:R-:W-:Y:S02]  /*0280*/  BSSY.RECONVERGENT B1, `(.L_x_6) ;  /* 0x0000017000017945 */ /* 0x000fe40003800200 */
[----:B------:R-:W-:-:S04]  /*0290*/  FFMA.SAT R3, R7, R4, 0.5 ;  /* 0x3f00000007037423 */ /* 0x000fc80000002004 */
[----:B------:R-:W-:-:S04]  /*02a0*/  FFMA.RM R3, R3, R6, 12582913 ;  /* 0x4b40000103037423 */ /* 0x000fc80000004006 */
[C---:B------:R-:W-:Y:S01]  /*02b0*/  FADD R4, R3.reuse, -12583039 ;  /* 0xcb40007f03047421 */ /* 0x040fe20000000000 */
[----:B------:R-:W-:-:S03]  /*02c0*/  SHF.L.U32 R3, R3, 0x17, RZ ;  /* 0x0000001703037819 */ /* 0x000fc600000006ff */
[----:B------:R-:W-:-:S04]  /*02d0*/  FFMA R4, R7, 1.4426950216293334961, -R4 ;  /* 0x3fb8aa3b07047823 */ /* 0x000fc80000000804 */
[----:B------:R-:W-:-:S06]  /*02e0*/  FFMA R4, R7, 1.925963033500011079e-08, R4 ;  /* 0x32a5706007047823 */ /* 0x000fcc0000000004 */
[----:B------:R-:W0:Y:S02]  /*02f0*/  MUFU.EX2 R4, R4 ;  /* 0x0000000400047308 */ /* 0x000e240000000800 */
[----:B0-----:R-:W-:-:S04]  /*0300*/  FFMA R12, R3, R4, R0 ;  /* 0x00000004030c7223 */ /* 0x001fc80000000000 */
[----:B------:R-:W-:Y:S02]  /*0310*/  FADD R3, |R12|, -RZ ;  /* 0x800000ff0c037221 */ /* 0x000fe40000000200 */
[----:B------:R0:W1:Y:S02]  /*0320*/  MUFU.RSQ R9, |R12| ;  /* 0x4000000c00097308 */ /* 0x0000640000001400 */
        /* <DEDUP_REMOVED lines=8> */
.L_x_7:
[----:B------:R-:W-:Y:S01]  /*03b0*/  FMUL.FTZ R7, |R12|, R9 ;  /* 0x000000090c077220 */ /* 0x000fe20000410200 */
[----:B------:R-:W-:-:S03]  /*03c0*/  FMUL.FTZ R3, R9, 0.5 ;  /* 0x3f00000009037820 */ /* 0x000fc60000410000 */
[----:B------:R-:W-:-:S04]  /*03d0*/  FFMA R0, -R7, R7, |R12| ;  /* 0x0000000707007223 */ /* 0x000fc8000000050c */
[----:B------:R-:W-:-:S07]  /*03e0*/  FFMA R7, R0, R3, R7 ;  /* 0x0000000300077223 */ /* 0x000fce0000000007 */
.L_x_8:
[----:B------:R-:W-:Y:S05]  /*03f0*/  BSYNC.RECONVERGENT B1 ;  /* 0x0000000000017941 */ /* 0x000fea0003800200 */
.L_x_6:
[----:B------:R-:W-:Y:S02]  /*0400*/  IMAD.MOV.U32 R3, RZ, RZ, 0x3bbb989d ;  /* 0x3bbb989dff037424 */ /* 0x000fe400078e00ff */
[----:B------:R-:W-:Y:S01]  /*0410*/  FMUL R0, R12, 0.0010000000474974513054 ;  /* 0x3a83126f0c007820 */ /* 0x000fe20000400000 */
[----:B------:R-:W-:Y:S01]  /*0420*/  IMAD.MOV.U32 R4, RZ, RZ, 0x437c0000 ;  /* 0x437c0000ff047424 */ /* 0x000fe200078e00ff */
[----:B------:R-:W-:Y:S02]  /*0430*/  IADD3 R2, PT, PT, R2, 0x2, RZ ;  /* 0x0000000202027810 */ /* 0x000fe40007ffe0ff */
[----:B------:R-:W-:Y:S02]  /*0440*/  FFMA.SAT R3, R0, R3, 0.5 ;  /* 0x3f00000000037423 */ /* 0x000fe40000002003 */
[----:B------:R-:W-:Y:S02]  /*0450*/  ISETP.NE.AND P0, PT, R2, 0x32, PT ;  /* 0x000000320200780c */ /* 0x000fe40003f05270 */
[----:B------:R-:W-:-:S04]  /*0460*/  FFMA.RM R3, R3, R4, 12582913 ;  /* 0x4b40000103037423 */ /* 0x000fc80000004004 */
[----:B------:R-:W-:-:S04]  /*0470*/  FADD R9, R3, -12583039 ;  /* 0xcb40007f03097421 */ /* 0x000fc80000000000 */
[----:B------:R-:W-:-:S04]  /*0480*/  FFMA R9, R0, 1.4426950216293334961, -R9 ;  /* 0x3fb8aa3b00097823 */ /* 0x000fc80000000809 */
[----:B------:R-:W-:Y:S01]  /*0490*/  FFMA R9, R0, 1.925963033500011079e-08, R9 ;  /* 0x32a5706000097823 */ /* 0x000fe20000000009 */
[----:B------:R-:W-:-:S05]  /*04a0*/  IMAD.SHL.U32 R0, R3, 0x800000, RZ ;  /* 0x0080000003007824 */ /* 0x000fca00078e00ff */
[----:B------:R-:W0:Y:S02]  /*04b0*/  MUFU.EX2 R9, R9 ;  /* 0x0000000900097308 */ /* 0x000e240000000800 */
[----:B0-----:R-:W-:Y:S01]  /*04c0*/  FFMA R7, R0, R9, R7 ;  /* 0x0000000900077223 */ /* 0x001fe20000000007 */
[----:B------:R-:W-:Y:S06]  /*04d0*/  @P0 BRA `(.L_x_9) ;  /* 0xfffffffc001c0947 */ /* 0x000fec000383ffff */
[----:B------:R-:W-:Y:S05]  /*04e0*/  BRA `(.L_x_10) ;  /* 0x00000008007c7947 */ /* 0x000fea0003800000 */
.L_x_2:
[----:B------:R-:W-:-:S07]  /*04f0*/  IMAD.MOV.U32 R10, RZ, RZ, RZ ;  /* 0x000000ffff0a7224 */ /* 0x000fce00078e00ff */
.L_x_17:
[C---:B-----5:R-:W-:Y:S01]  /*0500*/  FMUL R0, R7.reuse, 0.63661974668502807617 ;  /* 0x3f22f98307007820 */ /* 0x060fe20000400000 */
[----:B------:R-:W-:Y:S01]  /*0510*/  FSETP.GE.AND P0, PT, |R7|, 105615, PT ;  /* 0x47ce47800700780b */ /* 0x000fe20003f06200 */
[----:B------:R-:W-:Y:S04]  /*0520*/  BSSY.RECONVERGENT B1, `(.L_x_11) ;  /* 0x0000040000017945 */ /* 0x000fe80003800200 */
[----:B------:R-:W0:Y:S02]  /*0530*/  F2I.NTZ R0, R0 ;  /* 0x0000000000007305 */ /* 0x000e240000203100 */
[-C--:B0-----:R-:W-:Y:S02]  /*0540*/  I2FP.F32.S32 R2, R0.reuse ;  /* 0x0000000000027245 */ /* 0x081fe40000201400 */
[----:B------:R-:W-:-:S03]  /*0550*/  MOV R16, R0 ;  /* 0x0000000000107202 */ /* 0x000fc60000000f00 */
[----:B------:R-:W-:-:S04]  /*0560*/  FFMA R3, R2, -1.5707962512969970703, R7 ;  /* 0xbfc90fda02037823 */ /* 0x000fc80000000007 */
[----:B------:R-:W-:-:S04]  /*0570*/  FFMA R3, R2, -7.5497894158615963534e-08, R3 ;  /* 0xb3a2216802037823 */ /* 0x000fc80000000003 */
[----:B------:R-:W-:-:S04]  /*0580*/  FFMA R15, R2, -5.3903029534742383927e-15, R3 ;  /* 0xa7c234c5020f7823 */ /* 0x000fc80000000003 */
[----:B------:R-:W-:Y:S01]  /*0590*/  IMAD.MOV.U32 R2, RZ, RZ, R15 ;  /* 0x000000ffff027224 */ /* 0x000fe200078e000f */
[----:B------:R-:W-:Y:S06]  /*05a0*/  @!P0 BRA `(.L_x_12) ;  /* 0x0000000000dc8947 */ /* 0x000fec0003800000 */
[----:B------:R-:W-:-:S13]  /*05b0*/  FSETP.NEU.AND P0, PT, |R7|, +INF , PT ;  /* 0x7f8000000700780b */ /* 0x000fda0003f0d200 */
[----:B------:R-:W-:Y:S01]  /*05c0*/  @!P0 FMUL R2, RZ, R7 ;  /* 0x00000007ff028220 */ /* 0x000fe20000400000 */
[----:B------:R-:W-:Y:S01]  /*05d0*/  @!P0 IMAD.MOV.U32 R0, RZ, RZ, RZ ;  /* 0x000000ffff008224 */ /* 0x000fe200078e00ff */
[----:B------:R-:W-:Y:S06]  /*05e0*/  @!P0 BRA `(.L_x_12) ;  /* 0x0000000000cc8947 */ /* 0x000fec0003800000 */
[----:B------:R-:W-:Y:S01]  /*05f0*/  SHF.L.U32 R2, R7, 0x8, RZ ;  /* 0x0000000807027819 */ /* 0x000fe200000006ff */
[----:B------:R-:W-:Y:S01]  /*0600*/  IMAD.MOV.U32 R6, RZ, RZ, RZ ;  /* 0x000000ffff067224 */ /* 0x000fe200078e00ff */
[----:B------:R-:W0:Y:S01]  /*0610*/  LDCU.64 UR8, c[0x4][URZ] ;  /* 0x01000000ff0877ac */ /* 0x000e220008000a00 */
[----:B------:R-:W-:Y:S01]  /*0620*/  IMAD.MOV.U32 R0, RZ, RZ, R1 ;  /* 0x000000ffff007224 */ /* 0x000fe200078e0001 */
[----:B------:R-:W-:Y:S01]  /*0630*/  LOP3.LUT R13, R2, 0x80000000, RZ, 0xfc, !PT ;  /* 0x80000000020d7812 */ /* 0x000fe200078efcff */
[----:B------:R-:W-:Y:S01]  /*0640*/  UMOV UR5, URZ ;  /* 0x000000ff00057c82 */ /* 0x000fe20008000000 */
[----:B------:R-:W-:-:S05]  /*0650*/  UMOV UR4, URZ ;  /* 0x000000ff00047c82 */ /* 0x000fca0008000000 */
.L_x_13:
[----:B0-----:R-:W-:Y:S01]  /*0660*/  MOV R8, UR8 ;  /* 0x0000000800087c02 */ /* 0x001fe20008000f00 */
[----:B------:R-:W-:-:S05]  /*0670*/  IMAD.U32 R9, RZ, RZ, UR9 ;  /* 0x00000009ff097e24 */ /* 0x000fca000f8e00ff */
[----:B------:R-:W2:Y:S01]  /*0680*/  LDG.E.CONSTANT R2, desc[UR6][R8.64] ;  /* 0x0000000608027981 */ /* 0x000ea2000c1e9900 */
[----:B------:R-:W-:Y:S02]  /*0690*/  UIADD3 UR8, UP0, UPT, UR8, 0x4, URZ ;  /* 0x0000000408087890 */ /* 0x000fe4000ff1e0ff */
[----:B------:R-:W-:Y:S02]  /*06a0*/  UIADD3 UR4, UPT, UPT, UR4, 0x1, URZ ;  /* 0x0000000104047890 */ /* 0x000fe4000fffe0ff */
[----:B------:R-:W-:Y:S02]  /*06b0*/  UIADD3.X UR9, UPT, UPT, URZ, UR9, URZ, UP0, !UPT ;  /* 0x00000009ff097290 */ /* 0x000fe400087fe4ff */
[----:B------:R-:W-:Y:S01]  /*06c0*/  UISETP.NE.AND UP0, UPT, UR4, 0x6, UPT ;  /* 0x000000060400788c */ /* 0x000fe2000bf05270 */
[----:B--2---:R-:W-:-:S03]  /*06d0*/  IMAD.WIDE.U32 R2, R2, R13, RZ ;  /* 0x0000000d02027225 */ /* 0x004fc600078e00ff */
[----:B------:R-:W-:-:S04]  /*06e0*/  IADD3 R11, P0, PT, R2, R6, RZ ;  /* 0x00000006020b7210 */ /* 0x000fc80007f1e0ff */
[----:B------:R-:W-:Y:S01]  /*06f0*/  IADD3.X R6, PT, PT, R3, UR5, RZ, P0, !PT ;  /* 0x0000000503067c10 */ /* 0x000fe200087fe4ff */
[----:B------:R0:W-:Y:S02]  /*0700*/  STL [R0], R11 ;  /* 0x0000000b00007387 */ /* 0x0001e40000100800 */
[----:B0-----:R-:W-:Y:S01]  /*0710*/  VIADD R0, R0, 0x4 ;  /* 0x0000000400007836 */ /* 0x001fe20000000000 */
[----:B------:R-:W-:Y:S06]  /*0720*/  BRA.U UP0, `(.L_x_13) ;  /* 0xfffffffd00cc7547 */ /* 0x000fec000b83ffff */
[----:B------:R-:W-:Y:S01]  /*0730*/  SHF.R.U32.HI R4, RZ, 0x17, R7 ;  /* 0x00000017ff047819 */ /* 0x000fe20000011607 */
[----:B------:R0:W-:Y:S03]  /*0740*/  STL [R1+0x18], R6 ;  /* 0x0000180601007387 */ /* 0x0001e60000100800 */
[C---:B------:R-:W-:Y:S02]  /*0750*/  LOP3.LUT R0, R4.reuse, 0xe0, RZ, 0xc0, !PT ;  /* 0x000000e004007812 */ /* 0x040fe400078ec0ff */
[----:B------:R-:W-:Y:S02]  /*0760*/  LOP3.LUT P0, RZ, R4, 0x1f, RZ, 0xc0, !PT ;  /* 0x0000001f04ff7812 */ /* 0x000fe4000780c0ff */
[----:B------:R-:W-:-:S04]  /*0770*/  IADD3 R0, PT, PT, R0, -0x80, RZ ;  /* 0xffffff8000007810 */ /* 0x000fc80007ffe0ff */
[----:B------:R-:W-:-:S05]  /*0780*/  SHF.R.U32.HI R0, RZ, 0x5, R0 ;  /* 0x00000005ff007819 */ /* 0x000fca0000011600 */
[----:B------:R-:W-:-:S05]  /*0790*/  IMAD R11, R0, -0x4, R1 ;  /* 0xfffffffc000b7824 */ /* 0x000fca00078e0201 */
[----:B------:R-:W2:Y:S04]  /*07a0*/  LDL R0, [R11+0x18] ;  /* 0x000018000b007983 */ /* 0x000ea80000100800 */
[----:B------:R-:W2:Y:S04]  /*07b0*/  LDL R3, [R11+0x14] ;  /* 0x000014000b037983 */ /* 0x000ea80000100800 */
[----:B------:R-:W3:Y:S01]  /*07c0*/  @P0 LDL R2, [R11+0x10] ;  /* 0x000010000b020983 */ /* 0x000ee20000100800 */
[----:B------:R-:W-:Y:S01]  /*07d0*/  LOP3.LUT R4, R4, 0x1f, RZ, 0xc0, !PT ;  /* 0x0000001f04047812 */ /* 0x000fe200078ec0ff */
[----:B------:R-:W-:Y:S01]  /*07e0*/  UMOV UR4, 0x54442d19 ;  /* 0x54442d1900047882 */ /* 0x000fe20000000000 */
[----:B------:R-:W-:-:S02]  /*07f0*/  UMOV UR5, 0x3bf921fb ;  /* 0x3bf921fb00057882 */ /* 0x000fc40000000000 */
[-C--:B--2---:R-:W-:Y:S02]  /*0800*/  @P0 SHF.L.W.U32.HI R0, R3, R4.reuse, R0 ;  /* 0x0000000403000219 */ /* 0x084fe40000010e00 */
[----:B---3--:R-:W-:Y:S02]  /*0810*/  @P0 SHF.L.W.U32.HI R3, R2, R4, R3 ;  /* 0x0000000402030219 */ /* 0x008fe40000010e03 */
[----:B------:R-:W-:Y:S02]  /*0820*/  ISETP.GE.AND P0, PT, R7, RZ, PT ;  /* 0x000000ff0700720c */ /* 0x000fe40003f06270 */
[C---:B------:R-:W-:Y:S01]  /*0830*/  SHF.L.W.U32.HI R2, R3.reuse, 0x2, R0 ;  /* 0x0000000203027819 */ /* 0x040fe20000010e00 */
[----:B------:R-:W-:-:S03]  /*0840*/  IMAD.SHL.U32 R3, R3, 0x4, RZ ;  /* 0x0000000403037824 */ /* 0x000fc600078e00ff */
[----:B------:R-:W-:-:S04]  /*0850*/  SHF.R.S32.HI R4, RZ, 0x1f, R2 ;  /* 0x0000001fff047819 */ /* 0x000fc80000011402 */
[C---:B------:R-:W-:Y:S02]  /*0860*/  LOP3.LUT R8, R4.reuse, R3, RZ, 0x3c, !PT ;  /* 0x0000000304087212 */ /* 0x040fe400078e3cff */
[----:B------:R-:W-:Y:S02]  /*0870*/  LOP3.LUT R9, R4, R2, RZ, 0x3c, !PT ;  /* 0x0000000204097212 */ /* 0x000fe400078e3cff */
[----:B------:R-:W-:Y:S02]  /*0880*/  SHF.R.U32.HI R3, RZ, 0x1e, R0 ;  /* 0x0000001eff037819 */ /* 0x000fe40000011600 */
[C---:B------:R-:W-:Y:S02]  /*0890*/  LOP3.LUT R4, R2.reuse, R7, RZ, 0x3c, !PT ;  /* 0x0000000702047212 */ /* 0x040fe400078e3cff */
[----:B------:R-:W1:Y:S01]  /*08a0*/  I2F.F64.S64 R8, R8 ;  /* 0x0000000800087312 */ /* 0x000e620000301c00 */
[----:B------:R-:W-:Y:S02]  /*08b0*/  LEA.HI R0, R2, R3, RZ, 0x1 ;  /* 0x0000000302007211 */ /* 0x000fe400078f08ff */
[----:B------:R-:W-:-:S03]  /*08c0*/  ISETP.GE.AND P1, PT, R4, RZ, PT ;  /* 0x000000ff0400720c */ /* 0x000fc60003f26270 */
[----:B------:R-:W-:-:S05]  /*08d0*/  IMAD.MOV R2, RZ, RZ, -R0 ;  /* 0x000000ffff027224 */ /* 0x000fca00078e0a00 */
[----:B------:R-:W-:Y:S01]  /*08e0*/  @!P0 MOV R0, R2 ;  /* 0x0000000200008202 */ /* 0x000fe20000000f00 */
[----:B-1----:R-:W-:-:S10]  /*08f0*/  DMUL R12, R8, UR4 ;  /* 0x00000004080c7c28 */ /* 0x002fd40008000000 */
[----:B------:R-:W1:Y:S02]  /*0900*/  F2F.F32.F64 R12, R12 ;  /* 0x0000000c000c7310 */ /* 0x000e640000301000 */
[----:B01----:R-:W-:-:S07]  /*0910*/  FSEL R2, -R12, R12, !P1 ;  /* 0x0000000c0c027208 */ /* 0x003fce0004800100 */
.L_x_12:
[----:B------:R-:W-:Y:S05]  /*0920*/  BSYNC.RECONVERGENT B1 ;  /* 0x0000000000017941 */ /* 0x000fea0003800200 */
.L_x_11:
[----:B------:R-:W-:Y:S02]  /*0930*/  IMAD.MOV.U32 R12, RZ, RZ, 0x37cbac00 ;  /* 0x37cbac00ff0c7424 */ /* 0x000fe400078e00ff */
[----:B------:R-:W-:Y:S01]  /*0940*/  FMUL R3, R2, R2 ;  /* 0x0000000202037220 */ /* 0x000fe20000400000 */
[----:B------:R-:W-:Y:S01]  /*0950*/  LOP3.LUT R6, R0, 0x1, RZ, 0xc0, !PT ;  /* 0x0000000100067812 */ /* 0x000fe200078ec0ff */
[----:B------:R-:W-:Y:S01]  /*0960*/  IMAD.MOV.U32 R13, RZ, RZ, 0x3d2aaabb ;  /* 0x3d2aaabbff0d7424 */ /* 0x000fe200078e00ff */
[----:B------:R-:W-:Y:S01]  /*0970*/  MOV R14, 0x3effffff ;  /* 0x3effffff000e7802 */ /* 0x000fe20000000f00 */
[----:B------:R-:W-:Y:S01]  /*0980*/  FFMA R4, R3, R12, -0.0013887860113754868507 ;  /* 0xbab607ed03047423 */ /* 0x000fe2000000000c */
[----:B------:R-:W-:Y:S01]  /*0990*/  ISETP.NE.U32.AND P1, PT, R6, 0x1, PT ;  /* 0x000000010600780c */ /* 0x000fe20003f25070 */
[----:B------:R-:W-:Y:S01]  /*09a0*/  BSSY.RECONVERGENT B1, `(.L_x_14) ;  /* 0x0000040000017945 */ /* 0x000fe20003800200 */
[----:B------:R-:W-:Y:S02]  /*09b0*/  LOP3.LUT P0, RZ, R0, 0x2, RZ, 0xc0, !PT ;  /* 0x0000000200ff7812 */ /* 0x000fe4000780c0ff */
[----:B------:R-:W-:-:S02]  /*09c0*/  FSEL R4, R4, -0.00019574658654164522886, !P1 ;  /* 0xb94d415304047808 */ /* 0x000fc40004800000 */
[----:B------:R-:W-:Y:S02]  /*09d0*/  FSEL R6, R13, 0.0083327032625675201416, !P1 ;  /* 0x3c0885e40d067808 */ /* 0x000fe40004800000 */
[----:B------:R-:W-:Y:S02]  /*09e0*/  FSEL R0, R2, 1, P1 ;  /* 0x3f80000002007808 */ /* 0x000fe40000800000 */
[----:B------:R-:W-:Y:S01]  /*09f0*/  FSEL R9, -R14, -0.16666662693023681641, !P1 ;  /* 0xbe2aaaa80e097808 */ /* 0x000fe20004800100 */
[----:B------:R-:W-:Y:S01]  /*0a00*/  FFMA R4, R3, R4, R6 ;  /* 0x0000000403047223 */ /* 0x000fe20000000006 */
[----:B------:R-:W-:Y:S01]  /*0a10*/  FSETP.GE.AND P1, PT, |R7|, 105615, PT ;  /* 0x47ce47800700780b */ /* 0x000fe20003f26200 */
[C---:B------:R-:W-:Y:S02]  /*0a20*/  FFMA R11, R3.reuse, R0, RZ ;  /* 0x00000000030b7223 */ /* 0x040fe400000000ff */
[----:B------:R-:W-:-:S04]  /*0a30*/  FFMA R4, R3, R4, R9 ;  /* 0x0000000403047223 */ /* 0x000fc80000000009 */
[----:B------:R-:W-:-:S04]  /*0a40*/  FFMA R11, R11, R4, R0 ;  /* 0x000000040b0b7223 */ /* 0x000fc80000000000 */
[----:B------:R-:W-:Y:S02]  /*0a50*/  @P0 FADD R11, RZ, -R11 ;  /* 0x8000000bff0b0221 */ /* 0x000fe40000000000 */
[----:B------:R-:W-:Y:S05]  /*0a60*/  @!P1 BRA `(.L_x_15) ;  /* 0x0000000000cc9947 */ /* 0x000fea0003800000 */
[----:B------:R-:W-:-:S13]  /*0a70*/  FSETP.NEU.AND P0, PT, |R7|, +INF , PT ;  /* 0x7f8000000700780b */ /* 0x000fda0003f0d200 */
[----:B------:R-:W-:Y:S01]  /*0a80*/  @!P0 FMUL R15, RZ, R7 ;  /* 0x00000007ff0f8220 */ /* 0x000fe20000400000 */
[----:B------:R-:W-:Y:S01]  /*0a90*/  @!P0 IMAD.MOV.U32 R16, RZ, RZ, RZ ;  /* 0x000000ffff108224 */ /* 0x000fe200078e00ff */
[----:B------:R-:W-:Y:S06]  /*0aa0*/  @!P0 BRA `(.L_x_15) ;  /* 0x0000000000bc8947 */ /* 0x000fec0003800000 */
[----:B------:R-:W0:Y:S01]  /*0ab0*/  LDC.64 R2, c[0x4][RZ] ;  /* 0x01000000ff027b82 */ /* 0x000e220000000a00 */
[----:B------:R-:W-:Y:S02]  /*0ac0*/  IMAD.SHL.U32 R4, R7, 0x100, RZ ;  /* 0x0000010007047824 */ /* 0x000fe400078e00ff */
[----:B------:R-:W-:Y:S02]  /*0ad0*/  HFMA2 R6, -RZ, RZ, 0, 0 ;  /* 0x00000000ff067431 */ /* 0x000fe400000001ff */
[----:B------:R-:W-:Y:S01]  /*0ae0*/  IMAD.MOV.U32 R0, RZ, RZ, RZ ;  /* 0x000000ffff007224 */ /* 0x000fe200078e00ff */
[----:B------:R-:W-:Y:S01]  /*0af0*/  UMOV UR4, URZ ;  /* 0x000000ff00047c82 */ /* 0x000fe20008000000 */
[----:B------:R-:W-:-:S07]  /*0b00*/  LOP3.LUT R19, R4, 0x80000000, RZ, 0xfc, !PT ;  /* 0x8000000004137812 */ /* 0x000fce00078efcff */
.L_x_16:
[----:B0-----:R-:W-:-:S05]  /*0b10*/  IMAD.WIDE.U32 R16, R0, 0x4, R2 ;  /* 0x0000000400107825 */ /* 0x001fca00078e0002 */
[----:B------:R-:W2:Y:S01]  /*0b20*/  LDG.E.CONSTANT R8, desc[UR6][R16.64] ;  /* 0x0000000610087981 */ /* 0x000ea2000c1e9900 */
[C---:B-1----:R-:W-:Y:S01]  /*0b30*/  LEA R4, R0.reuse, R1, 0x2 ;  /* 0x0000000100047211 */ /* 0x042fe200078e10ff */
[----:B------:R-:W-:-:S05]  /*0b40*/  VIADD R0, R0, 0x1 ;  /* 0x0000000100007836 */ /* 0x000fca0000000000 */
[----:B------:R-:W-:Y:S01]  /*0b50*/  ISETP.NE.AND P0, PT, R0, 0x6, PT ;  /* 0x000000060000780c */ /* 0x000fe20003f05270 */
[----:B--2---:R-:W-:-:S03]  /*0b60*/  IMAD.WIDE.U32 R8, R8, R19, RZ ;  /* 0x0000001308087225 */ /* 0x004fc600078e00ff */
[----:B------:R-:W-:-:S04]  /*0b70*/  IADD3 R15, P1, PT, R8, R6, RZ ;  /* 0x00000006080f7210 */ /* 0x000fc80007f3e0ff */
[----:B------:R-:W-:Y:S01]  /*0b80*/  IADD3.X R6, PT, PT, R9, UR4, RZ, P1, !PT ;  /* 0x0000000409067c10 */ /* 0x000fe20008ffe4ff */
[----:B------:R1:W-:Y:S04]  /*0b90*/  STL [R4], R15 ;  /* 0x0000000f04007387 */ /* 0x0003e80000100800 */
[----:B------:R-:W-:Y:S05]  /*0ba0*/  @P0 BRA `(.L_x_16) ;  /* 0xfffffffc00d80947 */ /* 0x000fea000383ffff */
[----:B-1----:R-:W-:Y:S01]  /*0bb0*/  SHF.R.U32.HI R4, RZ, 0x17, R7 ;  /* 0x00000017ff047819 */ /* 0x002fe20000011607 */
        /* <DEDUP_REMOVED lines=11> */
[----:B------:R-:W-:Y:S01]  /*0c70*/  UMOV UR5, 0x3bf921fb ;  /* 0x3bf921fb00057882 */ /* 0x000fe20000000000 */
[----:B------:R-:W-:-:S02]  /*0c80*/  ISETP.GE.AND P1, PT, R7, RZ, PT ;  /* 0x000000ff0700720c */ /* 0x000fc40003f26270 */
[-C--:B--2---:R-:W-:Y:S02]  /*0c90*/  @P0 SHF.L.W.U32.HI R0, R3, R4.reuse, R0 ;  /* 0x0000000403000219 */ /* 0x084fe40000010e00 */
[----:B---3--:R-:W-:-:S04]  /*0ca0*/  @P0 SHF.L.W.U32.HI R3, R2, R4, R3 ;  /* 0x0000000402030219 */ /* 0x008fc80000010e03 */
[C---:B------:R-:W-:Y:S01]  /*0cb0*/  SHF.L.W.U32.HI R2, R3.reuse, 0x2, R0 ;  /* 0x0000000203027819 */ /* 0x040fe20000010e00 */
[----:B------:R-:W-:-:S03]  /*0cc0*/  IMAD.SHL.U32 R3, R3, 0x4, RZ ;  /* 0x0000000403037824 */ /* 0x000fc600078e00ff */
[----:B------:R-:W-:Y:S02]  /*0cd0*/  SHF.R.S32.HI R4, RZ, 0x1f, R2 ;  /* 0x0000001fff047819 */ /* 0x000fe40000011402 */
[----:B------:R-:W-:Y:S02]  /*0ce0*/  LOP3.LUT R7, R2, R7, RZ, 0x3c, !PT ;  /* 0x0000000702077212 */ /* 0x000fe400078e3cff */
[C---:B------:R-:W-:Y:S02]  /*0cf0*/  LOP3.LUT R8, R4.reuse, R3, RZ, 0x3c, !PT ;  /* 0x0000000304087212 */ /* 0x040fe400078e3cff */
[----:B------:R-:W-:Y:S02]  /*0d00*/  LOP3.LUT R9, R4, R2, RZ, 0x3c, !PT ;  /* 0x0000000204097212 */ /* 0x000fe400078e3cff */
[----:B------:R-:W-:Y:S02]  /*0d10*/  SHF.R.U32.HI R3, RZ, 0x1e, R0 ;  /* 0x0000001eff037819 */ /* 0x000fe40000011600 */
[----:B------:R-:W-:-:S02]  /*0d20*/  ISETP.GE.AND P0, PT, R7, RZ, PT ;  /* 0x000000ff0700720c */ /* 0x000fc40003f06270 */
[----:B------:R-:W1:Y:S01]  /*0d30*/  I2F.F64.S64 R8, R8 ;  /* 0x0000000800087312 */ /* 0x000e620000301c00 */
[----:B------:R-:W-:-:S04]  /*0d40*/  LEA.HI R16, R2, R3, RZ, 0x1 ;  /* 0x0000000302107211 */ /* 0x000fc800078f08ff */
[----:B------:R-:W-:-:S05]  /*0d50*/  IADD3 R0, PT, PT, -R16, RZ, RZ ;  /* 0x000000ff10007210 */ /* 0x000fca0007ffe1ff */
[----:B------:R-:W-:Y:S01]  /*0d60*/  @!P1 IMAD.MOV.U32 R16, RZ, RZ, R0 ;  /* 0x000000ffff109224 */ /* 0x000fe200078e0000 */
[----:B-1----:R-:W-:-:S10]  /*0d70*/  DMUL R18, R8, UR4 ;  /* 0x0000000408127c28 */ /* 0x002fd40008000000 */
[----:B------:R-:W1:Y:S02]  /*0d80*/  F2F.F32.F64 R18, R18 ;  /* 0x0000001200127310 */ /* 0x000e640000301000 */
[----:B01----:R-:W-:-:S07]  /*0d90*/  FSEL R15, -R18, R18, !P0 ;  /* 0x00000012120f7208 */ /* 0x003fce0004000100 */
.L_x_15:
[----:B------:R-:W-:Y:S05]  /*0da0*/  BSYNC.RECONVERGENT B1 ;  /* 0x0000000000017941 */ /* 0x000fea0003800200 */
.L_x_14:
[----:B------:R-:W-:Y:S01]  /*0db0*/  FMUL R3, R15, R15 ;  /* 0x0000000f0f037220 */ /* 0x000fe20000400000 */
[----:B------:R-:W-:Y:S01]  /*0dc0*/  LOP3.LUT R0, R16, 0x1, RZ, 0xc0, !PT ;  /* 0x0000000110007812 */ /* 0x000fe200078ec0ff */
[----:B------:R-:W-:Y:S01]  /*0dd0*/  VIADD R10, R10, 0x1 ;  /* 0x000000010a0a7836 */ /* 0x000fe20000000000 */
[----:B------:R-:W-:Y:S01]  /*0de0*/  IADD3 R16, PT, PT, R16, 0x1, RZ ;  /* 0x0000000110107810 */ /* 0x000fe20007ffe0ff */
[----:B------:R-:W-:Y:S01]  /*0df0*/  FFMA R12, R3, R12, -0.0013887860113754868507 ;  /* 0xbab607ed030c7423 */ /* 0x000fe2000000000c */
[----:B------:R-:W-:Y:S02]  /*0e00*/  ISETP.NE.U32.AND P1, PT, R0, 0x1, PT ;  /* 0x000000010000780c */ /* 0x000fe40003f25070 */
[----:B------:R-:W-:Y:S02]  /*0e10*/  LOP3.LUT P0, RZ, R16, 0x2, RZ, 0xc0, !PT ;  /* 0x0000000210ff7812 */ /* 0x000fe4000780c0ff */
[----:B------:R-:W-:Y:S02]  /*0e20*/  FSEL R2, R13, 0.0083327032625675201416, P1 ;  /* 0x3c0885e40d027808 */ /* 0x000fe40000800000 */
[----:B------:R-:W-:-:S02]  /*0e30*/  FSEL R12, R12, -0.00019574658654164522886, P1 ;  /* 0xb94d41530c0c7808 */ /* 0x000fc40000800000 */
[----:B------:R-:W-:Y:S02]  /*0e40*/  FSEL R0, R15, 1, !P1 ;  /* 0x3f8000000f007808 */ /* 0x000fe40004800000 */
[----:B------:R-:W-:Y:S01]  /*0e50*/  FSEL R9, -R14, -0.16666662693023681641, P1 ;  /* 0xbe2aaaa80e097808 */ /* 0x000fe20000800100 */
[C---:B------:R-:W-:Y:S01]  /*0e60*/  FFMA R2, R3.reuse, R12, R2 ;  /* 0x0000000c03027223 */ /* 0x040fe20000000002 */
[----:B------:R-:W-:Y:S01]  /*0e70*/  ISETP.NE.AND P1, PT, R10, 0x64, PT ;  /* 0x000000640a00780c */ /* 0x000fe20003f25270 */
[C---:B------:R-:W-:Y:S02]  /*0e80*/  FFMA R7, R3.reuse, R0, RZ ;  /* 0x0000000003077223 */ /* 0x040fe400000000ff */
[----:B------:R-:W-:-:S04]  /*0e90*/  FFMA R2, R3, R2, R9 ;  /* 0x0000000203027223 */ /* 0x000fc80000000009 */
[----:B------:R-:W-:-:S04]  /*0ea0*/  FFMA R0, R7, R2, R0 ;  /* 0x0000000207007223 */ /* 0x000fc80000000000 */
[----:B------:R-:W-:-:S04]  /*0eb0*/  @P0 FADD R0, RZ, -R0 ;  /* 0x80000000ff000221 */ /* 0x000fc80000000000 */
[----:B------:R-:W-:Y:S01]  /*0ec0*/  FADD R7, R11, R0 ;  /* 0x000000000b077221 */ /* 0x000fe20000000000 */
[----:B------:R-:W-:Y:S06]  /*0ed0*/  @P1 BRA `(.L_x_17) ;  /* 0xfffffff400881947 */ /* 0x000fec000383ffff */
.L_x_10:
[----:B------:R-:W-:Y:S05]  /*0ee0*/  BSYNC.RECONVERGENT B0 ;  /* 0x0000000000007941 */ /* 0x000fea0003800200 */
.L_x_1:
[----:B------:R-:W0:Y:S02]  /*0ef0*/  LDC.64 R2, c[0x0][0x388] ;  /* 0x0000e200ff027b82 */ /* 0x000e240000000a00 */
[----:B0-----:R-:W-:-:S05]  /*0f00*/  IMAD.WIDE R2, R5, 0x4, R2 ;  /* 0x0000000405027825 */ /* 0x001fca00078e0202 */
[----:B------:R-:W-:Y:S01]  /*0f10*/  STG.E desc[UR6][R2.64], R7 ;  /* 0x0000000702007986 */ /* 0x000fe2000c101906 */
[----:B------:R-:W-:Y:S05]  /*0f20*/  EXIT ;  /* 0x000000000000794d */ /* 0x000fea0003800000 */
        .weak           $__internal_0_$__cuda_sm20_sqrt_rn_f32_slowpath
        .type           $__internal_0_$__cuda_sm20_sqrt_rn_f32_slowpath,@function
        .size           $__internal_0_$__cuda_sm20_sqrt_rn_f32_slowpath,(.L_x_63 - $__internal_0_$__cuda_sm20_sqrt_rn_f32_slowpath)
$__internal_0_$__cuda_sm20_sqrt_rn_f32_slowpath:
[----:B------:R-:W-:-:S13]  /*0f30*/  LOP3.LUT P0, RZ, R0, 0x7fffffff, RZ, 0xc0, !PT ;  /* 0x7fffffff00ff7812 */ /* 0x000fda000780c0ff */
[----:B------:R-:W-:Y:S01]  /*0f40*/  @!P0 MOV R3, R0 ;  /* 0x0000000000038202 */ /* 0x000fe20000000f00 */
[----:B------:R-:W-:Y:S06]  /*0f50*/  @!P0 BRA `(.L_x_18) ;  /* 0x0000000000408947 */ /* 0x000fec0003800000 */
[----:B------:R-:W-:-:S13]  /*0f60*/  FSETP.GEU.FTZ.AND P0, PT, R0, RZ, PT ;  /* 0x000000ff0000720b */ /* 0x000fda0003f1e000 */
[----:B------:R-:W-:Y:S01]  /*0f70*/  @!P0 IMAD.MOV.U32 R3, RZ, RZ, 0x7fffffff ;  /* 0x7fffffffff038424 */ /* 0x000fe200078e00ff */
[----:B------:R-:W-:Y:S06]  /*0f80*/  @!P0 BRA `(.L_x_18) ;  /* 0x0000000000348947 */ /* 0x000fec0003800000 */
[----:B------:R-:W-:-:S13]  /*0f90*/  FSETP.GTU.FTZ.AND P0, PT, |R0|, +INF , PT ;  /* 0x7f8000000000780b */ /* 0x000fda0003f1c200 */
[----:B------:R-:W-:Y:S01]  /*0fa0*/  @P0 FADD.FTZ R3, R0, 1 ;  /* 0x3f80000000030421 */ /* 0x000fe20000010000 */
[----:B------:R-:W-:Y:S06]  /*0fb0*/  @P0 BRA `(.L_x_18) ;  /* 0x0000000000280947 */ /* 0x000fec0003800000 */
[----:B------:R-:W-:-:S13]  /*0fc0*/  FSETP.NEU.FTZ.AND P0, PT, |R0|, +INF , PT ;  /* 0x7f8000000000780b */ /* 0x000fda0003f1d200 */
[----:B------:R-:W-:-:S04]  /*0fd0*/  @P0 FFMA R4, R0, 1.84467440737095516160e+19, RZ ;  /* 0x5f80000000040823 */ /* 0x000fc800000000ff */
[----:B------:R-:W0:Y:S02]  /*0fe0*/  @P0 MUFU.RSQ R3, R4 ;  /* 0x0000000400030308 */ /* 0x000e240000001400 */
[----:B0-----:R-:W-:Y:S01]  /*0ff0*/  @P0 FMUL.FTZ R9, R4, R3 ;  /* 0x0000000304090220 */ /* 0x001fe20000410000 */
[----:B------:R-:W-:Y:S01]  /*1000*/  @P0 FMUL.FTZ R8, R3, 0.5 ;  /* 0x3f00000003080820 */ /* 0x000fe20000410000 */
[----:B------:R-:W-:Y:S02]  /*1010*/  @!P0 MOV R3, R0 ;  /* 0x0000000000038202 */ /* 0x000fe40000000f00 */
[----:B------:R-:W-:-:S04]  /*1020*/  @P0 FADD.FTZ R6, -R9, -RZ ;  /* 0x800000ff09060221 */ /* 0x000fc80000010100 */
[----:B------:R-:W-:-:S04]  /*1030*/  @P0 FFMA R6, R9, R6, R4 ;  /* 0x0000000609060223 */ /* 0x000fc80000000004 */
[----:B------:R-:W-:-:S04]  /*1040*/  @P0 FFMA R6, R6, R8, R9 ;  /* 0x0000000806060223 */ /* 0x000fc80000000009 */
[----:B------:R-:W-:-:S07]  /*1050*/  @P0 FMUL.FTZ R3, R6, 2.3283064365386962891e-10 ;  /* 0x2f80000006030820 */ /* 0x000fce0000410000 */
.L_x_18:
[----:B------:R-:W-:Y:S02]  /*1060*/  HFMA2 R9, -RZ, RZ, 0, 0 ;  /* 0x00000000ff097431 */ /* 0x000fe400000001ff */
[----:B------:R-:W-:-:S04]  /*1070*/  IMAD.MOV.U32 R8, RZ, RZ, R10 ;  /* 0x000000ffff087224 */ /* 0x000fc800078e000a */
[----:B------:R-:W-:Y:S05]  /*1080*/  RET.REL.NODEC R8 `(_Z27warp_divergence_test_kernelPKfPfi) ;  /* 0xffffffec08dc7950 */ /* 0x000fea0003c3ffff */
.L_x_19:
        /* <DEDUP_REMOVED lines=15> */
.L_x_63:


//--------------------- .text._Z29register_pressure_test_kernelPKfPfi --------------------------
	.section	.text._Z29register_pressure_test_kernelPKfPfi,"ax",@progbits
	.align	128
        .global         _Z29register_pressure_test_kernelPKfPfi
        .type           _Z29register_pressure_test_kernelPKfPfi,@function
        .size           _Z29register_pressure_test_kernelPKfPfi,(.L_x_68 - _Z29register_pressure_test_kernelPKfPfi)
        .other          _Z29register_pressure_test_kernelPKfPfi,@"STO_CUDA_ENTRY STV_DEFAULT"
_Z29register_pressure_test_kernelPKfPfi:
.text._Z29register_pressure_test_kernelPKfPfi:
        /* <DEDUP_REMOVED lines=9> */
[----:B------:R-:W1:Y:S01]  /*0090*/  LDCU.64 UR4, c[0x0][0x358] ;  /* 0x00006b00ff0477ac */ /* 0x000e620008000a00 */
[----:B0-----:R-:W-:-:S06]  /*00a0*/  IMAD.WIDE R2, R5, 0x4, R2 ;  /* 0x0000000405027825 */ /* 0x001fcc00078e0202 */
[----:B-1----:R-:W2:Y:S01]  /*00b0*/  LDG.E R2, desc[UR4][R2.64] ;  /* 0x0000000402027981 */ /* 0x002ea2000c1e1900 */
[----:B------:R-:W-:-:S05]  /*00c0*/  HFMA2 R7, -RZ, RZ, 1.88671875, -19.203125 ;  /* 0x3f8ccccdff077431 */ /* 0x000fca00000001ff */
[----:B--2---:R-:W-:-:S04]  /*00d0*/  FFMA R7, R2, R7, 0.10000000149011611938 ;  /* 0x3dcccccd02077423 */ /* 0x004fc80000000007 */
[----:B------:R-:W-:-:S04]  /*00e0*/  FMUL R9, R2, R7 ;  /* 0x0000000702097220 */ /* 0x000fc80000400000 */
[----:B------:R-:W-:Y:S02]  /*00f0*/  FFMA R0, R2, -1.1000000238418579102, R9 ;  /* 0xbf8ccccd02007823 */ /* 0x000fe40000000009 */
[----:B------:R-:W0:Y:S02]  /*0100*/  LDC.64 R2, c[0x0][0x388] ;  /* 0x0000e200ff027b82 */ /* 0x000e240000000a00 */
[----:B------:R-:W-:-:S04]  /*0110*/  FADD R4, R7, R0 ;  /* 0x0000000007047221 */ /* 0x000fc80000000000 */
[----:B------:R-:W-:-:S04]  /*0120*/  FMUL R9, R9, R4 ;  /* 0x0000000409097220 */ /* 0x000fc80000400000 */
[----:B------:R-:W-:-:S04]  /*0130*/  FADD R7, -R0, R9 ;  /* 0x0000000900077221 */ /* 0x000fc80000000100 */
[----:B------:R-:W-:-:S04]  /*0140*/  FADD R4, R4, R7 ;  /* 0x0000000704047221 */ /* 0x000fc80000000000 */
[----:B------:R-:W-:-:S04]  /*0150*/  FMUL R0, R9, R4 ;  /* 0x0000000409007220 */ /* 0x000fc80000400000 */
[----:B------:R-:W-:Y:S01]  /*0160*/  FADD R7, -R7, R0 ;  /* 0x0000000007077221 */ /* 0x000fe20000000100 */
[----:B0-----:R-:W-:-:S04]  /*0170*/  IMAD.WIDE R2, R5, 0x4, R2 ;  /* 0x0000000405027825 */ /* 0x001fc800078e0202 */
[----:B------:R-:W-:-:S04]  /*0180*/  FADD R9, R4, R7 ;  /* 0x0000000704097221 */ /* 0x000fc80000000000 */
[----:B------:R-:W-:-:S04]  /*0190*/  FMUL R6, R0, R9 ;  /* 0x0000000900067220 */ /* 0x000fc80000400000 */
[----:B------:R-:W-:-:S04]  /*01a0*/  FADD R8, -R7, R6 ;  /* 0x0000000607087221 */ /* 0x000fc80000000100 */
[----:B------:R-:W-:-:S04]  /*01b0*/  FADD R11, R9, R8 ;  /* 0x00000008090b7221 */ /* 0x000fc80000000000 */
[----:B------:R-:W-:-:S04]  /*01c0*/  FFMA R11, R6, R11, R11 ;  /* 0x0000000b060b7223 */ /* 0x000fc8000000000b */
[----:B------:R-:W-:-:S04]  /*01d0*/  FADD R11, R8, R11 ;  /* 0x0000000b080b7221 */ /* 0x000fc80000000000 */
[----:B------:R-:W-:-:S04]  /*01e0*/  FADD R6, R6, R11 ;  /* 0x0000000b06067221 */ /* 0x000fc80000000000 */
[----:B------:R-:W-:-:S04]  /*01f0*/  FADD R6, R9, R6 ;  /* 0x0000000609067221 */ /* 0x000fc80000000000 */
[----:B------:R-:W-:-:S04]  /*0200*/  FADD R7, R7, R6 ;  /* 0x0000000607077221 */ /* 0x000fc80000000000 */
[----:B------:R-:W-:-:S04]  /*0210*/  FADD R7, R0, R7 ;  /* 0x0000000700077221 */ /* 0x000fc80000000000 */
[----:B------:R-:W-:-:S05]  /*0220*/  FADD R7, R4, R7 ;  /* 0x0000000704077221 */ /* 0x000fca0000000000 */
[----:B------:R-:W-:Y:S01]  /*0230*/  STG.E desc[UR4][R2.64], R7 ;  /* 0x0000000702007986 */ /* 0x000fe2000c101904 */
[----:B------:R-:W-:Y:S05]  /*0240*/  EXIT ;  /* 0x000000000000794d */ /* 0x000fea0003800000 */
.L_x_20:
        /* <DEDUP_REMOVED lines=11> */
.L_x_68:


//--------------------- .text._Z25shared_memory_test_kernelPKfPfi --------------------------
	.section	.text._Z25shared_memory_test_kernelPKfPfi,"ax",@progbits
	.align	128
        .global         _Z25shared_memory_test_kernelPKfPfi
        .type           _Z25shared_memory_test_kernelPKfPfi,@function
        .size           _Z25shared_memory_test_kernelPKfPfi,(.L_x_64 - _Z25shared_memory_test_kernelPKfPfi)
        .other          _Z25shared_memory_test_kernelPKfPfi,@"STO_CUDA_ENTRY STV_DEFAULT"
_Z25shared_memory_test_kernelPKfPfi:
.text._Z25shared_memory_test_kernelPKfPfi:
[----:B------:R-:W-:Y:S01]  /*0000*/  LDC R1, c[0x0][0x37c] ;  /* 0x0000df00ff017b82 */ /* 0x000fe20000000800 */
[----:B------:R-:W0:Y:S07]  /*0010*/  S2R R0, SR_TID.X ;  /* 0x0000000000007919 */ /* 0x000e2e0000002100 */
[----:B------:R-:W0:Y:S01]  /*0020*/  S2UR UR4, SR_CTAID.X ;  /* 0x00000000000479c3 */ /* 0x000e220000002500 */
[----:B------:R-:W1:Y:S01]  /*0030*/  LDCU UR5, c[0x0][0x390] ;  /* 0x00007200ff0577ac */ /* 0x000e620008000800 */
[----:B------:R-:W-:Y:S01]  /*0040*/  BSSY.RECONVERGENT B0, `(.L_x_21) ;  /* 0x000000e000007945 */ /* 0x000fe20003800200 */
[----:B------:R-:W2:Y:S05]  /*0050*/  LDCU.64 UR6, c[0x0][0x358] ;  /* 0x00006b00ff0677ac */ /* 0x000eaa0008000a00 */
[----:B------:R-:W0:Y:S02]  /*0060*/  LDC R3, c[0x0][0x360] ;  /* 0x0000d800ff037b82 */ /* 0x000e240000000800 */
[----:B0-----:R-:W-:-:S05]  /*0070*/  IMAD R2, R3, UR4, R0 ;  /* 0x0000000403027c24 */ /* 0x001fca000f8e0200 */
[----:B-1----:R-:W-:-:S13]  /*0080*/  ISETP.GE.AND P0, PT, R2, UR5, PT ;  /* 0x0000000502007c0c */ /* 0x002fda000bf06270 */
[----:B--2---:R-:W-:Y:S05]  /*0090*/  @P0 BRA `(.L_x_22) ;  /* 0x0000000000200947 */ /* 0x004fea0003800000 */
[----:B------:R-:W0:Y:S02]  /*00a0*/  LDC.64 R4, c[0x0][0x380] ;  /* 0x0000e000ff047b82 */ /* 0x000e240000000a00 */
[----:B0-----:R-:W-:-:S06]  /*00b0*/  IMAD.WIDE R4, R2, 0x4, R4 ;  /* 0x0000000402047825 */ /* 0x001fcc00078e0204 */
[----:B------:R-:W2:Y:S01]  /*00c0*/  LDG.E R4, desc[UR6][R4.64] ;  /* 0x0000000604047981 */ /* 0x000ea2000c1e1900 */
[----:B------:R-:W0:Y:S01]  /*00d0*/  S2UR UR5, SR_CgaCtaId ;  /* 0x00000000000579c3 */ /* 0x000e220000008800 */
[----:B------:R-:W-:Y:S02]  /*00e0*/  UMOV UR4, 0x400 ;  /* 0x0000040000047882 */ /* 0x000fe40000000000 */
[----:B0-----:R-:W-:-:S06]  /*00f0*/  ULEA UR4, UR5, UR4, 0x18 ;  /* 0x0000000405047291 */ /* 0x001fcc000f8ec0ff */
[----:B------:R-:W-:-:S05]  /*0100*/  LEA R7, R0, UR4, 0x2 ;  /* 0x0000000400077c11 */ /* 0x000fca000f8e10ff */
[----:B--2---:R0:W-:Y:S02]  /*0110*/  STS [R7], R4 ;  /* 0x0000000407007388 */ /* 0x0041e40000000800 */
.L_x_22:
[----:B------:R-:W-:Y:S05]  /*0120*/  BSYNC.RECONVERGENT B0 ;  /* 0x0000000000007941 */ /* 0x000fea0003800200 */
.L_x_21:
[----:B------:R-:W-:Y:S06]  /*0130*/  BAR.SYNC.DEFER_BLOCKING 0x0 ;  /* 0x0000000000007b1d */ /* 0x000fec0000010000 */
[----:B------:R-:W-:Y:S05]  /*0140*/  @P0 EXIT ;  /* 0x000000000000094d */ /* 0x000fea0003800000 */
[C---:B------:R-:W-:Y:S01]  /*0150*/  ISETP.GE.U32.AND P0, PT, R3.reuse, 0x10, PT ;  /* 0x000000100300780c */ /* 0x040fe20003f06070 */
[----:B------:R-:W-:Y:S01]  /*0160*/  IMAD.MOV.U32 R19, RZ, RZ, RZ ;  /* 0x000000ffff137224 */ /* 0x000fe200078e00ff */
[----:B------:R-:W-:Y:S01]  /*0170*/  LOP3.LUT R21, R3, 0xf, RZ, 0xc0, !PT ;  /* 0x0000000f03157812 */ /* 0x000fe200078ec0ff */
[----:B------:R-:W-:-:S03]  /*0180*/  IMAD.MOV.U32 R0, RZ, RZ, RZ ;  /* 0x000000ffff007224 */ /* 0x000fc600078e00ff */
[----:B------:R-:W-:-:S07]  /*0190*/  ISETP.NE.AND P1, PT, R21, RZ, PT ;  /* 0x000000ff1500720c */ /* 0x000fce0003f25270 */
[----:B------:R-:W-:Y:S06]  /*01a0*/  @!P0 BRA `(.L_x_23) ;  /* 0x0000000000808947 */ /* 0x000fec0003800000 */
[----:B------:R-:W1:Y:S01]  /*01b0*/  S2UR UR5, SR_CgaCtaId ;  /* 0x00000000000579c3 */ /* 0x000e620000008800 */
[C---:B------:R-:W-:Y:S01]  /*01c0*/  LOP3.LUT R20, R3.reuse, 0xfffffff0, RZ, 0xc0, !PT ;  /* 0xfffffff003147812 */ /* 0x040fe200078ec0ff */
[----:B------:R-:W-:Y:S01]  /*01d0*/  UMOV UR4, 0x400 ;  /* 0x0000040000047882 */ /* 0x000fe20000000000 */
[----:B------:R-:W-:Y:S01]  /*01e0*/  LOP3.LUT R0, R3, 0x7f0, RZ, 0xc0, !PT ;  /* 0x000007f003007812 */ /* 0x000fe200078ec0ff */
[----:B------:R-:W-:Y:S02]  /*01f0*/  IMAD.MOV.U32 R19, RZ, RZ, RZ ;  /* 0x000000ffff137224 */ /* 0x000fe400078e00ff */
[----:B------:R-:W-:Y:S01]  /*0200*/  IMAD.MOV R20, RZ, RZ, -R20 ;  /* 0x000000ffff147224 */ /* 0x000fe200078e0a14 */
[----:B-1----:R-:W-:-:S04]  /*0210*/  ULEA UR4, UR5, UR4, 0x18 ;  /* 0x0000000405047291 */ /* 0x002fc8000f8ec0ff */
[----:B------:R-:W-:-:S12]  /*0220*/  UIADD3 UR4, UPT, UPT, UR4, 0x20, URZ ;  /* 0x0000002004047890 */ /* 0x000fd8000fffe0ff */
.L_x_24:
[----:B0-----:R-:W0:Y:S01]  /*0230*/  LDS.128 R4, [UR4+-0x20] ;  /* 0xffffe004ff047984 */ /* 0x001e220008000c00 */
[----:B------:R-:W-:-:S03]  /*0240*/  IADD3 R20, PT, PT, R20, 0x10, RZ ;  /* 0x0000001014147810 */ /* 0x000fc60007ffe0ff */
[----:B------:R-:W1:Y:S01]  /*0250*/  LDS.128 R8, [UR4+-0x10] ;  /* 0xfffff004ff087984 */ /* 0x000e620008000c00 */
[----:B------:R-:W-:-:S03]  /*0260*/  ISETP.NE.AND P0, PT, R20, RZ, PT ;  /* 0x000000ff1400720c */ /* 0x000fc60003f05270 */
[----:B------:R-:W2:Y:S01]  /*0270*/  LDS.128 R12, [UR4] ;  /* 0x00000004ff0c7984 */ /* 0x000ea20008000c00 */
[----:B0-----:R-:W-:-:S03]  /*0280*/  FADD R4, R4, R19 ;  /* 0x0000001304047221 */ /* 0x001fc60000000000 */
[----:B------:R-:W0:Y:S01]  /*0290*/  LDS.128 R16, [UR4+0x10] ;  /* 0x00001004ff107984 */ /* 0x000e220008000c00 */
[----:B------:R-:W-:Y:S01]  /*02a0*/  UIADD3 UR4, UPT, UPT, UR4, 0x40, URZ ;  /* 0x0000004004047890 */ /* 0x000fe2000fffe0ff */
[----:B------:R-:W-:-:S04]  /*02b0*/  FADD R5, R4, R5 ;  /* 0x0000000504057221 */ /* 0x000fc80000000000 */
[----:B------:R-:W-:-:S04]  /*02c0*/  FADD R6, R5, R6 ;  /* 0x0000000605067221 */ /* 0x000fc80000000000 */
[----:B------:R-:W-:-:S04]  /*02d0*/  FADD R7, R6, R7 ;  /* 0x0000000706077221 */ /* 0x000fc80000000000 */
[----:B-1----:R-:W-:-:S04]  /*02e0*/  FADD R8, R7, R8 ;  /* 0x0000000807087221 */ /* 0x002fc80000000000 */
[----:B------:R-:W-:-:S04]  /*02f0*/  FADD R9, R8, R9 ;  /* 0x0000000908097221 */ /* 0x000fc80000000000 */
[----:B------:R-:W-:-:S04]  /*0300*/  FADD R10, R9, R10 ;  /* 0x0000000a090a7221 */ /* 0x000fc80000000000 */
[----:B------:R-:W-:-:S04]  /*0310*/  FADD R11, R10, R11 ;  /* 0x0000000b0a0b7221 */ /* 0x000fc80000000000 */
[----:B--2---:R-:W-:-:S04]  /*0320*/  FADD R12, R11, R12 ;  /* 0x0000000c0b0c7221 */ /* 0x004fc80000000000 */
[----:B------:R-:W-:-:S04]  /*0330*/  FADD R13, R12, R13 ;  /* 0x0000000d0c0d7221 */ /* 0x000fc80000000000 */
[----:B------:R-:W-:-:S04]  /*0340*/  FADD R14, R13, R14 ;  /* 0x0000000e0d0e7221 */ /* 0x000fc80000000000 */
[----:B------:R-:W-:-:S04]  /*0350*/  FADD R15, R14, R15 ;  /* 0x0000000f0e0f7221 */ /* 0x000fc80000000000 */
[----:B0-----:R-:W-:-:S04]  /*0360*/  FADD R16, R15, R16 ;  /* 0x000000100f107221 */ /* 0x001fc80000000000 */
[----:B------:R-:W-:-:S04]  /*0370*/  FADD R17, R16, R17 ;  /* 0x0000001110117221 */ /* 0x000fc80000000000 */
[----:B------:R-:W-:-:S04]  /*0380*/  FADD R18, R17, R18 ;  /* 0x0000001211127221 */ /* 0x000fc80000000000 */
[----:B------:R-:W-:Y:S01]  /*0390*/  FADD R19, R18, R19 ;  /* 0x0000001312137221 */ /* 0x000fe20000000000 */
[----:B------:R-:W-:Y:S06]  /*03a0*/  @P0 BRA `(.L_x_24) ;  /* 0xfffffffc00a00947 */ /* 0x000fec000383ffff */
.L_x_23:
[----:B------:R-:W-:Y:S05]  /*03b0*/  @!P1 BRA `(.L_x_25) ;  /* 0x0000000000b89947 */ /* 0x000fea0003800000 */
[----:B------:R-:W-:Y:S02]  /*03c0*/  ISETP.GE.U32.AND P0, PT, R21, 0x8, PT ;  /* 0x000000081500780c */ /* 0x000fe40003f06070 */
[----:B------:R-:W-:-:S04]  /*03d0*/  LOP3.LUT R13, R3, 0x7, RZ, 0xc0, !PT ;  /* 0x00000007030d7812 */ /* 0x000fc800078ec0ff */
[----:B------:R-:W-:-:S07]  /*03e0*/  ISETP.NE.AND P1, PT, R13, RZ, PT ;  /* 0x000000ff0d00720c */ /* 0x000fce0003f25270 */
[----:B------:R-:W-:Y:S06]  /*03f0*/  @!P0 BRA `(.L_x_26) ;  /* 0x00000000003c8947 */ /* 0x000fec0003800000 */
[----:B------:R-:W1:Y:S01]  /*0400*/  S2R R5, SR_CgaCtaId ;  /* 0x0000000000057919 */ /* 0x000e620000008800 */
[----:B0-----:R-:W-:-:S04]  /*0410*/  MOV R4, 0x400 ;  /* 0x0000040000047802 */ /* 0x001fc80000000f00 */
[----:B-1----:R-:W-:-:S05]  /*0420*/  LEA R5, R5, R4, 0x18 ;  /* 0x0000000405057211 */ /* 0x002fca00078ec0ff */
[C---:B------:R-:W-:Y:S02]  /*0430*/  IMAD R12, R0.reuse, 0x4, R5 ;  /* 0x00000004000c7824 */ /* 0x040fe400078e0205 */
[----:B------:R-:W-:-:S03]  /*0440*/  VIADD R0, R0, 0x8 ;  /* 0x0000000800007836 */ /* 0x000fc60000000000 */
[----:B------:R-:W0:Y:S04]  /*0450*/  LDS.128 R4, [R12] ;  /* 0x000000000c047984 */ /* 0x000e280000000c00 */
[----:B------:R-:W1:Y:S01]  /*0460*/  LDS.128 R8, [R12+0x10] ;  /* 0x000010000c087984 */ /* 0x000e620000000c00 */
[----:B0-----:R-:W-:-:S04]  /*0470*/  FADD R4, R19, R4 ;  /* 0x0000000413047221 */ /* 0x001fc80000000000 */
[----:B------:R-:W-:-:S04]  /*0480*/  FADD R5, R4, R5 ;  /* 0x0000000504057221 */ /* 0x000fc80000000000 */
[----:B------:R-:W-:-:S04]  /*0490*/  FADD R6, R5, R6 ;  /* 0x0000000605067221 */ /* 0x000fc80000000000 */
[----:B------:R-:W-:-:S04]  /*04a0*/  FADD R7, R6, R7 ;  /* 0x0000000706077221 */ /* 0x000fc80000000000 */
[----:B-1----:R-:W-:-:S04]  /*04b0*/  FADD R8, R7, R8 ;  /* 0x0000000807087221 */ /* 0x002fc80000000000 */
[----:B------:R-:W-:-:S04]  /*04c0*/  FADD R9, R8, R9 ;  /* 0x0000000908097221 */ /* 0x000fc80000000000 */
[----:B------:R-:W-:-:S04]  /*04d0*/  FADD R10, R9, R10 ;  /* 0x0000000a090a7221 */ /* 0x000fc80000000000 */
[----:B------:R-:W-:-:S07]  /*04e0*/  FADD R19, R10, R11 ;  /* 0x0000000b0a137221 */ /* 0x000fce0000000000 */
.L_x_26:
        /* <DEDUP_REMOVED lines=8> */
[C---:B------:R-:W-:Y:S01]  /*0570*/  IMAD R5, R0.reuse, 0x4, R5 ;  /* 0x0000000400057824 */ /* 0x040fe200078e0205 */
[----:B------:R-:W-:-:S05]  /*0580*/  IADD3 R0, PT, PT, R0, 0x4, RZ ;  /* 0x0000000400007810 */ /* 0x000fca0007ffe0ff */
[----:B------:R-:W0:Y:S02]  /*0590*/  LDS.128 R4, [R5] ;  /* 0x0000000005047984 */ /* 0x000e240000000c00 */
[----:B0-----:R-:W-:-:S04]  /*05a0*/  FADD R4, R19, R4 ;  /* 0x0000000413047221 */ /* 0x001fc80000000000 */
[----:B------:R-:W-:-:S04]  /*05b0*/  FADD R9, R4, R5 ;  /* 0x0000000504097221 */ /* 0x000fc80000000000 */
[----:B------:R-:W-:-:S04]  /*05c0*/  FADD R6, R9, R6 ;  /* 0x0000000609067221 */ /* 0x000fc80000000000 */
[----:B------:R-:W-:-:S07]  /*05d0*/  FADD R19, R6, R7 ;  /* 0x0000000706137221 */ /* 0x000fce0000000000 */
.L_x_27:
[----:B------:R-:W-:Y:S05]  /*05e0*/  @!P1 BRA `(.L_x_25) ;  /* 0x00000000002c9947 */ /* 0x000fea0003800000 */
[----:B------:R-:W1:Y:S01]  /*05f0*/  S2R R5, SR_CgaCtaId ;  /* 0x0000000000057919 */ /* 0x000e620000008800 */
[----:B0-----:R-:W-:Y:S01]  /*0600*/  MOV R4, 0x400 ;  /* 0x0000040000047802 */ /* 0x001fe20000000f00 */
[----:B------:R-:W-:-:S03]  /*0610*/  IMAD.MOV R8, RZ, RZ, -R8 ;  /* 0x000000ffff087224 */ /* 0x000fc600078e0a08 */
[----:B-1----:R-:W-:-:S05]  /*0620*/  LEA R5, R5, R4, 0x18 ;  /* 0x0000000405057211 */ /* 0x002fca00078ec0ff */
[----:B------:R-:W-:-:S07]  /*0630*/  IMAD R0, R0, 0x4, R5 ;  /* 0x0000000400007824 */ /* 0x000fce00078e0205 */
.L_x_28:
[----:B------:R0:W1:Y:S01]  /*0640*/  LDS R4, [R0] ;  /* 0x0000000000047984 */ /* 0x0000620000000800 */
[----:B------:R-:W-:-:S05]  /*0650*/  VIADD R8, R8, 0x1 ;  /* 0x0000000108087836 */ /* 0x000fca0000000000 */
[----:B------:R-:W-:Y:S02]  /*0660*/  ISETP.NE.AND P0, PT, R8, RZ, PT ;  /* 0x000000ff0800720c */ /* 0x000fe40003f05270 */
[----:B0-----:R-:W-:Y:S01]  /*0670*/  IADD3 R0, PT, PT, R0, 0x4, RZ ;  /* 0x0000000400007810 */ /* 0x001fe20007ffe0ff */
[----:B-1----:R-:W-:-:S10]  /*0680*/  FADD R19, R4, R19 ;  /* 0x0000001304137221 */ /* 0x002fd40000000000 */
[----:B------:R-:W-:Y:S05]  /*0690*/  @P0 BRA `(.L_x_28) ;  /* 0xfffffffc00e80947 */ /* 0x000fea000383ffff */
.L_x_25:
[----:B------:R-:W-:-:S04]  /*06a0*/  I2FP.F32.U32 R6, R3 ;  /* 0x0000000300067245 */ /* 0x000fc80000201000 */
[----:B------:R-:W1:Y:S08]  /*06b0*/  MUFU.RCP R3, R6 ;  /* 0x0000000600037308 */ /* 0x000e700000001000 */
[----:B------:R-:W2:Y:S01]  /*06c0*/  FCHK P0, R19, R6 ;  /* 0x0000000613007302 */ /* 0x000ea20000000000 */
[----:B-1----:R-:W-:-:S04]  /*06d0*/  FFMA R0, -R6, R3, 1 ;  /* 0x3f80000006007423 */ /* 0x002fc80000000103 */
[----:B------:R-:W-:-:S04]  /*06e0*/  FFMA R0, R3, R0, R3 ;  /* 0x0000000003007223 */ /* 0x000fc80000000003 */
[----:B------:R-:W-:-:S04]  /*06f0*/  FFMA R3, R0, R19, RZ ;  /* 0x0000001300037223 */ /* 0x000fc800000000ff */
[----:B0-----:R-:W-:-:S04]  /*0700*/  FFMA R4, -R6, R3, R19 ;  /* 0x0000000306047223 */ /* 0x001fc80000000113 */
[----:B------:R-:W-:Y:S01]  /*0710*/  FFMA R7, R0, R4, R3 ;  /* 0x0000000400077223 */ /* 0x000fe20000000003 */
[----:B--2---:R-:W-:Y:S06]  /*0720*/  @!P0 BRA `(.L_x_29) ;  /* 0x0000000000108947 */ /* 0x004fec0003800000 */
[----:B------:R-:W-:Y:S01]  /*0730*/  IMAD.MOV.U32 R3, RZ, RZ, R19 ;  /* 0x000000ffff037224 */ /* 0x000fe200078e0013 */
[----:B------:R-:W-:-:S07]  /*0740*/  MOV R4, 0x760 ;  /* 0x0000076000047802 */ /* 0x000fce0000000f00 */
[----:B------:R-:W-:Y:S05]  /*0750*/  CALL.REL.NOINC `($__internal_1_$__cuda_sm3x_div_rn_noftz_f32_slowpath) ;  /* 0x0000000000147944 */ /* 0x000fea0003c00000 */
[----:B------:R-:W-:-:S07]  /*0760*/  IMAD.MOV.U32 R7, RZ, RZ, R0 ;  /* 0x000000ffff077224 */ /* 0x000fce00078e0000 */
.L_x_29:
[----:B------:R-:W0:Y:S02]  /*0770*/  LDC.64 R4, c[0x0][0x388] ;  /* 0x0000e200ff047b82 */ /* 0x000e240000000a00 */
[----:B0-----:R-:W-:-:S05]  /*0780*/  IMAD.WIDE R2, R2, 0x4, R4 ;  /* 0x0000000402027825 */ /* 0x001fca00078e0204 */
[----:B------:R-:W-:Y:S01]  /*0790*/  STG.E desc[UR6][R2.64], R7 ;  /* 0x0000000702007986 */ /* 0x000fe2000c101906 */
[----:B------:R-:W-:Y:S05]  /*07a0*/  EXIT ;  /* 0x000000000000794d */ /* 0x000fea0003800000 */
        .weak           $__internal_1_$__cuda_sm3x_div_rn_noftz_f32_slowpath
        .type           $__internal_1_$__cuda_sm3x_div_rn_noftz_f32_slowpath,@function
        .size           $__internal_1_$__cuda_sm3x_div_rn_noftz_f32_slowpath,(.L_x_64 - $__internal_1_$__cuda_sm3x_div_rn_noftz_f32_slowpath)
$__internal_1_$__cuda_sm3x_div_rn_noftz_f32_slowpath:
[----:B------:R-:W-:Y:S02]  /*07b0*/  SHF.R.U32.HI R5, RZ, 0x17, R6 ;  /* 0x00000017ff057819 */ /* 0x000fe40000011606 */
[----:B------:R-:W-:Y:S02]  /*07c0*/  SHF.R.U32.HI R0, RZ, 0x17, R3 ;  /* 0x00000017ff007819 */ /* 0x000fe40000011603 */
[----:B------:R-:W-:Y:S02]  /*07d0*/  LOP3.LUT R5, R5, 0xff, RZ, 0xc0, !PT ;  /* 0x000000ff05057812 */ /* 0x000fe400078ec0ff */
[----:B------:R-:W-:-:S03]  /*07e0*/  LOP3.LUT R10, R0, 0xff, RZ, 0xc0, !PT ;  /* 0x000000ff000a7812 */ /* 0x000fc600078ec0ff */
[----:B------:R-:W-:Y:S01]  /*07f0*/  VIADD R8, R5, 0xffffffff ;  /* 0xffffffff05087836 */ /* 0x000fe20000000000 */
[----:B------:R-:W-:-:S04]  /*0800*/  IADD3 R9, PT, PT, R10, -0x1, RZ ;  /* 0xffffffff0a097810 */ /* 0x000fc80007ffe0ff */
[----:B------:R-:W-:-:S04]  /*0810*/  ISETP.GT.U32.AND P0, PT, R8, 0xfd, PT ;  /* 0x000000fd0800780c */ /* 0x000fc80003f04070 */
[----:B------:R-:W-:-:S13]  /*0820*/  ISETP.GT.U32.OR P0, PT, R9, 0xfd, P0 ;  /* 0x000000fd0900780c */ /* 0x000fda0000704470 */
[----:B------:R-:W-:Y:S01]  /*0830*/  @!P0 IMAD.MOV.U32 R7, RZ, RZ, RZ ;  /* 0x000000ffff078224 */ /* 0x000fe200078e00ff */
[----:B------:R-:W-:Y:S06]  /*0840*/  @!P0 BRA `(.L_x_30) ;  /* 0x0000000000608947 */ /* 0x000fec0003800000 */
[----:B------:R-:W-:Y:S01]  /*0850*/  FSETP.GTU.FTZ.AND P0, PT, |R3|, +INF , PT ;  /* 0x7f8000000300780b */ /* 0x000fe20003f1c200 */
[----:B------:R-:W-:Y:S01]  /*0860*/  IMAD.MOV.U32 R0, RZ, RZ, R6 ;  /* 0x000000ffff007224 */ /* 0x000fe200078e0006 */
[----:B------:R-:W-:-:S04]  /*0870*/  FSETP.GTU.FTZ.AND P1, PT, |R6|, +INF , PT ;  /* 0x7f8000000600780b */ /* 0x000fc80003f3c200 */
[----:B------:R-:W-:-:S13]  /*0880*/  PLOP3.LUT P0, PT, P0, P1, PT, 0xf8, 0x8f ;  /* 0x00000000008f781c */ /* 0x000fda0000703f70 */
[----:B------:R-:W-:Y:S05]  /*0890*/  @P0 BRA `(.L_x_31) ;  /* 0x0000000400440947 */ /* 0x000fea0003800000 */
[----:B------:R-:W-:-:S13]  /*08a0*/  LOP3.LUT P0, RZ, R6, 0x7fffffff, R3, 0xc8, !PT ;  /* 0x7fffffff06ff7812 */ /* 0x000fda000780c803 */
[----:B------:R-:W-:Y:S05]  /*08b0*/  @!P0 BRA `(.L_x_32) ;  /* 0x0000000400348947 */ /* 0x000fea0003800000 */
[C---:B------:R-:W-:Y:S02]  /*08c0*/  FSETP.NEU.FTZ.AND P2, PT, |R3|.reuse, +INF , PT ;  /* 0x7f8000000300780b */ /* 0x040fe40003f5d200 */
[----:B------:R-:W-:Y:S02]  /*08d0*/  FSETP.NEU.FTZ.AND P1, PT, |R0|, +INF , PT ;  /* 0x7f8000000000780b */ /* 0x000fe40003f3d200 */
[----:B------:R-:W-:-:S11]  /*08e0*/  FSETP.NEU.FTZ.AND P0, PT, |R3|, +INF , PT ;  /* 0x7f8000000300780b */ /* 0x000fd60003f1d200 */
[----:B------:R-:W-:Y:S05]  /*08f0*/  @!P1 BRA !P2, `(.L_x_32) ;  /* 0x0000000400249947 */ /* 0x000fea0005000000 */
[----:B------:R-:W-:-:S04]  /*0900*/  LOP3.LUT P2, RZ, R3, 0x7fffffff, RZ, 0xc0, !PT ;  /* 0x7fffffff03ff7812 */ /* 0x000fc8000784c0ff */
[----:B------:R-:W-:-:S13]  /*0910*/  PLOP3.LUT P1, PT, P1, P2, PT, 0x2f, 0xf2 ;  /* 0x0000000000f2781c */ /* 0x000fda0000f24577 */
[----:B------:R-:W-:Y:S05]  /*0920*/  @P1 BRA `(.L_x_33) ;  /* 0x0000000400101947 */ /* 0x000fea0003800000 */
[----:B------:R-:W-:-:S04]  /*0930*/  LOP3.LUT P1, RZ, R6, 0x7fffffff, RZ, 0xc0, !PT ;  /* 0x7fffffff06ff7812 */ /* 0x000fc8000782c0ff */
[----:B------:R-:W-:-:S13]  /*0940*/  PLOP3.LUT P0, PT, P0, P1, PT, 0x2f, 0xf2 ;  /* 0x0000000000f2781c */ /* 0x000fda0000702577 */
[----:B------:R-:W-:Y:S05]  /*0950*/  @P0 BRA `(.L_x_34) ;  /* 0x0000000000f80947 */ /* 0x000fea0003800000 */
[----:B------:R-:W-:Y:S02]  /*0960*/  ISETP.GE.AND P0, PT, R9, RZ, PT ;  /* 0x000000ff0900720c */ /* 0x000fe40003f06270 */
[----:B------:R-:W-:-:S11]  /*0970*/  ISETP.GE.AND P1, PT, R8, RZ, PT ;  /* 0x000000ff0800720c */ /* 0x000fd60003f26270 */
[----:B------:R-:W-:Y:S01]  /*0980*/  @P0 IMAD.MOV.U32 R7, RZ, RZ, RZ ;  /* 0x000000ffff070224 */ /* 0x000fe200078e00ff */
[----:B------:R-:W-:Y:S01]  /*0990*/  @!P0 MOV R7, 0xffffffc0 ;  /* 0xffffffc000078802 */ /* 0x000fe20000000f00 */
[----:B------:R-:W-:Y:S01]  /*09a0*/  @!P0 FFMA R3, R3, 1.84467440737095516160e+19, RZ ;  /* 0x5f80000003038823 */ /* 0x000fe200000000ff */
[----:B------:R-:W-:-:S03]  /*09b0*/  @!P1 FFMA R6, R0, 1.84467440737095516160e+19, RZ ;  /* 0x5f80000000069823 */ /* 0x000fc600000000ff */
[----:B------:R-:W-:-:S07]  /*09c0*/  @!P1 VIADD R7, R7, 0x40 ;  /* 0x0000004007079836 */ /* 0x000fce0000000000 */
.L_x_30:
[----:B------:R-:W-:-:S05]  /*09d0*/  LEA R9, R5, 0xc0800000, 0x17 ;  /* 0xc080000005097811 */ /* 0x000fca00078eb8ff */
[----:B------:R-:W-:Y:S02]  /*09e0*/  IMAD.IADD R9, R6, 0x1, -R9 ;  /* 0x0000000106097824 */ /* 0x000fe400078e0a09 */
[----:B------:R-:W-:Y:S02]  /*09f0*/  VIADD R6, R10, 0xffffff81 ;  /* 0xffffff810a067836 */ /* 0x000fe40000000000 */
[----:B------:R-:W0:Y:S01]  /*0a00*/  MUFU.RCP R8, R9 ;  /* 0x0000000900087308 */ /* 0x000e220000001000 */
[----:B------:R-:W-:Y:S01]  /*0a10*/  FADD.FTZ R11, -R9, -RZ ;  /* 0x800000ff090b7221 */ /* 0x000fe20000010100 */
[C---:B------:R-:W-:Y:S01]  /*0a20*/  IMAD R0, R6.reuse, -0x800000, R3 ;  /* 0xff80000006007824 */ /* 0x040fe200078e0203 */
[----:B------:R-:W-:-:S04]  /*0a30*/  IADD3 R6, PT, PT, R6, 0x7f, -R5 ;  /* 0x0000007f06067810 */ /* 0x000fc80007ffe805 */
[----:B------:R-:W-:Y:S01]  /*0a40*/  IADD3 R6, PT, PT, R6, R7, RZ ;  /* 0x0000000706067210 */ /* 0x000fe20007ffe0ff */
[----:B0-----:R-:W-:-:S04]  /*0a50*/  FFMA R13, R8, R11, 1 ;  /* 0x3f800000080d7423 */ /* 0x001fc8000000000b */
[----:B------:R-:W-:-:S04]  /*0a60*/  FFMA R10, R8, R13, R8 ;  /* 0x0000000d080a7223 */ /* 0x000fc80000000008 */
[----:B------:R-:W-:-:S04]  /*0a70*/  FFMA R3, R0, R10, RZ ;  /* 0x0000000a00037223 */ /* 0x000fc800000000ff */
[----:B------:R-:W-:-:S04]  /*0a80*/  FFMA R8, R11, R3, R0 ;  /* 0x000000030b087223 */ /* 0x000fc80000000000 */
[----:B------:R-:W-:-:S04]  /*0a90*/  FFMA R13, R10, R8, R3 ;  /* 0x000000080a0d7223 */ /* 0x000fc80000000003 */
[----:B------:R-:W-:-:S04]  /*0aa0*/  FFMA R8, R11, R13, R0 ;  /* 0x0000000d0b087223 */ /* 0x000fc80000000000 */
[----:B------:R-:W-:-:S05]  /*0ab0*/  FFMA R0, R10, R8, R13 ;  /* 0x000000080a007223 */ /* 0x000fca000000000d */
[----:B------:R-:W-:-:S04]  /*0ac0*/  SHF.R.U32.HI R3, RZ, 0x17, R0 ;  /* 0x00000017ff037819 */ /* 0x000fc80000011600 */
[----:B------:R-:W-:-:S05]  /*0ad0*/  LOP3.LUT R3, R3, 0xff, RZ, 0xc0, !PT ;  /* 0x000000ff03037812 */ /* 0x000fca00078ec0ff */
[----:B------:R-:W-:-:S04]  /*0ae0*/  IMAD.IADD R7, R3, 0x1, R6 ;  /* 0x0000000103077824 */ /* 0x000fc800078e0206 */
[----:B------:R-:W-:-:S05]  /*0af0*/  VIADD R3, R7, 0xffffffff ;  /* 0xffffffff07037836 */ /* 0x000fca0000000000 */
[----:B------:R-:W-:-:S13]  /*0b00*/  ISETP.GE.U32.AND P0, PT, R3, 0xfe, PT ;  /* 0x000000fe0300780c */ /* 0x000fda0003f06070 */
[----:B------:R-:W-:Y:S05]  /*0b10*/  @!P0 BRA `(.L_x_35) ;  /* 0x0000000000808947 */ /* 0x000fea0003800000 */
[----:B------:R-:W-:-:S13]  /*0b20*/  ISETP.GT.AND P0, PT, R7, 0xfe, PT ;  /* 0x000000fe0700780c */ /* 0x000fda0003f04270 */
[----:B------:R-:W-:Y:S05]  /*0b30*/  @P0 BRA `(.L_x_36) ;  /* 0x00000000006c0947 */ /* 0x000fea0003800000 */
[----:B------:R-:W-:-:S13]  /*0b40*/  ISETP.GE.AND P0, PT, R7, 0x1, PT ;  /* 0x000000010700780c */ /* 0x000fda0003f06270 */
[----:B------:R-:W-:Y:S05]  /*0b50*/  @P0 BRA `(.L_x_37) ;  /* 0x0000000000980947 */ /* 0x000fea0003800000 */
[----:B------:R-:W-:Y:S02]  /*0b60*/  ISETP.GE.AND P0, PT, R7, -0x18, PT ;  /* 0xffffffe80700780c */ /* 0x000fe40003f06270 */
[----:B------:R-:W-:-:S11]  /*0b70*/  LOP3.LUT R0, R0, 0x80000000, RZ, 0xc0, !PT ;  /* 0x8000000000007812 */ /* 0x000fd600078ec0ff */
[----:B------:R-:W-:Y:S05]  /*0b80*/  @!P0 BRA `(.L_x_37) ;  /* 0x00000000008c8947 */ /* 0x000fea0003800000 */
[CCC-:B------:R-:W-:Y:S01]  /*0b90*/  FFMA.RZ R3, R10.reuse, R8.reuse, R13.reuse ;  /* 0x000000080a037223 */ /* 0x1c0fe2000000c00d */
[CCC-:B------:R-:W-:Y:S01]  /*0ba0*/  FFMA.RM R6, R10.reuse, R8.reuse, R13.reuse ;  /* 0x000000080a067223 */ /* 0x1c0fe2000000400d */
[C---:B------:R-:W-:Y:S02]  /*0bb0*/  ISETP.NE.AND P2, PT, R7.reuse, RZ, PT ;  /* 0x000000ff0700720c */ /* 0x040fe40003f45270 */
[----:B------:R-:W-:Y:S02]  /*0bc0*/  ISETP.NE.AND P1, PT, R7, RZ, PT ;  /* 0x000000ff0700720c */ /* 0x000fe40003f25270 */
[----:B------:R-:W-:Y:S01]  /*0bd0*/  LOP3.LUT R5, R3, 0x7fffff, RZ, 0xc0, !PT ;  /* 0x007fffff03057812 */ /* 0x000fe200078ec0ff */
[----:B------:R-:W-:Y:S01]  /*0be0*/  FFMA.RP R3, R10, R8, R13 ;  /* 0x000000080a037223 */ /* 0x000fe2000000800d */
[----:B------:R-:W-:Y:S01]  /*0bf0*/  IADD3 R8, PT, PT, R7, 0x20, RZ ;  /* 0x0000002007087810 */ /* 0x000fe20007ffe0ff */
[----:B------:R-:W-:Y:S01]  /*0c00*/  IMAD.MOV R7, RZ, RZ, -R7 ;  /* 0x000000ffff077224 */ /* 0x000fe200078e0a07 */
[----:B------:R-:W-:-:S02]  /*0c10*/  LOP3.LUT R5, R5, 0x800000, RZ, 0xfc, !PT ;  /* 0x0080000005057812 */ /* 0x000fc400078efcff */
[----:B------:R-:W-:Y:S02]  /*0c20*/  FSETP.NEU.FTZ.AND P0, PT, R3, R6, PT ;  /* 0x000000060300720b */ /* 0x000fe40003f1d000 */
[----:B------:R-:W-:Y:S02]  /*0c30*/  SHF.L.U32 R8, R5, R8, RZ ;  /* 0x0000000805087219 */ /* 0x000fe400000006ff */
[----:B------:R-:W-:Y:S02]  /*0c40*/  SEL R6, R7, RZ, P2 ;  /* 0x000000ff07067207 */ /* 0x000fe40001000000 */
[----:B------:R-:W-:Y:S02]  /*0c50*/  ISETP.NE.AND P1, PT, R8, RZ, P1 ;  /* 0x000000ff0800720c */ /* 0x000fe40000f25270 */
[----:B------:R-:W-:Y:S02]  /*0c60*/  SHF.R.U32.HI R6, RZ, R6, R5 ;  /* 0x00000006ff067219 */ /* 0x000fe40000011605 */
[----:B------:R-:W-:-:S02]  /*0c70*/  PLOP3.LUT P0, PT, P0, P1, PT, 0xf8, 0x8f ;  /* 0x00000000008f781c */ /* 0x000fc40000703f70 */
[----:B------:R-:W-:Y:S02]  /*0c80*/  SHF.R.U32.HI R8, RZ, 0x1, R6 ;  /* 0x00000001ff087819 */ /* 0x000fe40000011606 */
[----:B------:R-:W-:-:S04]  /*0c90*/  SEL R3, RZ, 0x1, !P0 ;  /* 0x00000001ff037807 */ /* 0x000fc80004000000 */
[----:B------:R-:W-:-:S04]  /*0ca0*/  LOP3.LUT R3, R3, 0x1, R8, 0xf8, !PT ;  /* 0x0000000103037812 */ /* 0x000fc800078ef808 */
[----:B------:R-:W-:-:S05]  /*0cb0*/  LOP3.LUT R3, R3, R6, RZ, 0xc0, !PT ;  /* 0x0000000603037212 */ /* 0x000fca00078ec0ff */
[----:B------:R-:W-:-:S05]  /*0cc0*/  IMAD.IADD R3, R8, 0x1, R3 ;  /* 0x0000000108037824 */ /* 0x000fca00078e0203 */
[----:B------:R-:W-:Y:S01]  /*0cd0*/  LOP3.LUT R0, R3, R0, RZ, 0xfc, !PT ;  /* 0x0000000003007212 */ /* 0x000fe200078efcff */
[----:B------:R-:W-:Y:S06]  /*0ce0*/  BRA `(.L_x_37) ;  /* 0x0000000000347947 */ /* 0x000fec0003800000 */
.L_x_36:
[----:B------:R-:W-:-:S04]  /*0cf0*/  LOP3.LUT R0, R0, 0x80000000, RZ, 0xc0, !PT ;  /* 0x8000000000007812 */ /* 0x000fc800078ec0ff */
[----:B------:R-:W-:Y:S01]  /*0d00*/  LOP3.LUT R0, R0, 0x7f800000, RZ, 0xfc, !PT ;  /* 0x7f80000000007812 */ /* 0x000fe200078efcff */
[----:B------:R-:W-:Y:S06]  /*0d10*/  BRA `(.L_x_37) ;  /* 0x0000000000287947 */ /* 0x000fec0003800000 */
.L_x_35:
[----:B------:R-:W-:Y:S01]  /*0d20*/  LEA R0, R6, R0, 0x17 ;  /* 0x0000000006007211 */ /* 0x000fe200078eb8ff */
[----:B------:R-:W-:Y:S06]  /*0d30*/  BRA `(.L_x_37) ;  /* 0x0000000000207947 */ /* 0x000fec0003800000 */
.L_x_34:
[----:B------:R-:W-:-:S04]  /*0d40*/  LOP3.LUT R0, R6, 0x80000000, R3, 0x48, !PT ;  /* 0x8000000006007812 */ /* 0x000fc800078e4803 */
[----:B------:R-:W-:Y:S01]  /*0d50*/  LOP3.LUT R0, R0, 0x7f800000, RZ, 0xfc, !PT ;  /* 0x7f80000000007812 */ /* 0x000fe200078efcff */
[----:B------:R-:W-:Y:S06]  /*0d60*/  BRA `(.L_x_37) ;  /* 0x0000000000147947 */ /* 0x000fec0003800000 */
.L_x_33:
[----:B------:R-:W-:Y:S01]  /*0d70*/  LOP3.LUT R0, R6, 0x80000000, R3, 0x48, !PT ;  /* 0x8000000006007812 */ /* 0x000fe200078e4803 */
[----:B------:R-:W-:Y:S06]  /*0d80*/  BRA `(.L_x_37) ;  /* 0x00000000000c7947 */ /* 0x000fec0003800000 */
.L_x_32:
[----:B------:R-:W0:Y:S01]  /*0d90*/  MUFU.RSQ R0, -QNAN ;  /* 0xffc0000000007908 */ /* 0x000e220000001400 */
[----:B------:R-:W-:Y:S05]  /*0da0*/  BRA `(.L_x_37) ;  /* 0x0000000000047947 */ /* 0x000fea0003800000 */
.L_x_31:
[----:B------:R-:W-:-:S07]  /*0db0*/  FADD.FTZ R0, R3, R0 ;  /* 0x0000000003007221 */ /* 0x000fce0000010000 */
.L_x_37:
[----:B------:R-:W-:-:S04]  /*0dc0*/  IMAD.MOV.U32 R5, RZ, RZ, 0x0 ;  /* 0x00000000ff057424 */ /* 0x000fc800078e00ff */
[----:B0-----:R-:W-:Y:S05]  /*0dd0*/  RET.REL.NODEC R4 `(_Z25shared_memory_test_kernelPKfPfi) ;  /* 0xfffffff004887950 */ /* 0x001fea0003c3ffff */
.L_x_38:
        /* <DEDUP_REMOVED lines=10> */
.L_x_64:


//--------------------- .text._Z19latency_test_kernelPfii --------------------------
	.section	.text._Z19latency_test_kernelPfii,"ax",@progbits
	.align	128
        .global         _Z19latency_test_kernelPfii
        .type           _Z19latency_test_kernelPfii,@function
        .size           _Z19latency_test_kernelPfii,(.L_x_70 - _Z19latency_test_kernelPfii)
        .other          _Z19latency_test_kernelPfii,@"STO_CUDA_ENTRY STV_DEFAULT"
_Z19latency_test_kernelPfii:
.text._Z19latency_test_kernelPfii:
        /* <DEDUP_REMOVED lines=10> */
[----:B------:R-:W2:Y:S01]  /*00a0*/  LDCU UR5, c[0x0][0x38c] ;  /* 0x00007180ff0577ac */ /* 0x000ea20008000800 */
[----:B0-----:R-:W-:-:S05]  /*00b0*/  IMAD.WIDE R2, R5, 0x4, R2 ;  /* 0x0000000405027825 */ /* 0x001fca00078e0202 */
[----:B-1----:R0:W5:Y:S01]  /*00c0*/  LDG.E R5, desc[UR6][R2.64] ;  /* 0x0000000602057981 */ /* 0x002162000c1e1900 */
[----:B--2---:R-:W-:-:S09]  /*00d0*/  UISETP.GE.AND UP0, UPT, UR5, 0x1, UPT ;  /* 0x000000010500788c */ /* 0x004fd2000bf06270 */
[----:B0-----:R-:W-:Y:S05]  /*00e0*/  BRA.U !UP0, `(.L_x_39) ;  /* 0x0000000508a07547 */ /* 0x001fea000b800000 */
[----:B------:R-:W-:Y:S02]  /*00f0*/  UISETP.GE.U32.AND UP1, UPT, UR5, 0x4, UPT ;  /* 0x000000040500788c */ /* 0x000fe4000bf26070 */
[----:B------:R-:W-:-:S04]  /*0100*/  ULOP3.LUT UR4, UR5, 0x3, URZ, 0xc0, !UPT ;  /* 0x0000000305047892 */ /* 0x000fc8000f8ec0ff */
[----:B------:R-:W-:-:S03]  /*0110*/  UISETP.NE.AND UP0, UPT, UR4, URZ, UPT ;  /* 0x000000ff0400728c */ /* 0x000fc6000bf05270 */
[----:B------:R-:W-:Y:S08]  /*0120*/  BRA.U !UP1, `(.L_x_40) ;  /* 0x0000000509347547 */ /* 0x000ff0000b800000 */
[----:B------:R-:W-:-:S04]  /*0130*/  ULOP3.LUT UR5, UR5, 0x7ffffffc, URZ, 0xc0, !UPT ;  /* 0x7ffffffc05057892 */ /* 0x000fc8000f8ec0ff */
[----:B------:R-:W-:-:S12]  /*0140*/  UIADD3 UR5, UPT, UPT, -UR5, URZ, URZ ;  /* 0x000000ff05057290 */ /* 0x000fd8000fffe1ff */
.L_x_41:
[----:B-----5:R-:W-:Y:S01]  /*0150*/  FMUL R5, R5, 0.0010000000474974513054 ;  /* 0x3a83126f05057820 */ /* 0x020fe20000400000 */
[----:B------:R-:W-:-:S03]  /*0160*/  UIADD3 UR5, UPT, UPT, UR5, 0x4, URZ ;  /* 0x0000000405057890 */ /* 0x000fc6000fffe0ff */
[----:B------:R-:W-:Y:S01]  /*0170*/  FMUL R5, R5, 1.4426950216293334961 ;  /* 0x3fb8aa3b05057820 */ /* 0x000fe20000400000 */
[----:B------:R-:W-:-:S04]  /*0180*/  UISETP.NE.AND UP1, UPT, UR5, URZ, UPT ;  /* 0x000000ff0500728c */ /* 0x000fc8000bf25270 */
[----:B------:R-:W-:-:S13]  /*0190*/  FSETP.GEU.AND P0, PT, R5, -126, PT ;  /* 0xc2fc00000500780b */ /* 0x000fda0003f0e000 */
[----:B------:R-:W-:-:S04]  /*01a0*/  @!P0 FMUL R5, R5, 0.5 ;  /* 0x3f00000005058820 */ /* 0x000fc80000400000 */
[----:B------:R-:W0:Y:S02]  /*01b0*/  MUFU.EX2 R0, R5 ;  /* 0x0000000500007308 */ /* 0x000e240000000800 */
[----:B0-----:R-:W-:-:S04]  /*01c0*/  @!P0 FMUL R0, R0, R0 ;  /* 0x0000000000008220 */ /* 0x001fc80000400000 */
[----:B------:R-:W-:-:S06]  /*01d0*/  FADD R0, R0, 1 ;  /* 0x3f80000000007421 */ /* 0x000fcc0000000000 */
[----:B------:R-:W0:Y:S02]  /*01e0*/  MUFU.LG2 R0, R0 ;  /* 0x0000000000007308 */ /* 0x000e240000000c00 */
[----:B0-----:R-:W-:-:S05]  /*01f0*/  FMUL R4, R0, 0.69314718246459960938 ;  /* 0x3f31721800047820 */ /* 0x001fca0000400000 */
[----:B------:R-:W-:-:S13]  /*0200*/  FSETP.GEU.AND P0, PT, |R4|, 1.175494350822287508e-38, PT ;  /* 0x008000000400780b */ /* 0x000fda0003f0e200 */
[----:B------:R-:W-:-:S04]  /*0210*/  @!P0 FMUL R4, R4, 16777216 ;  /* 0x4b80000004048820 */ /* 0x000fc80000400000 */
[----:B------:R-:W0:Y:S02]  /*0220*/  MUFU.LG2 R6, R4 ;  /* 0x0000000400067308 */ /* 0x000e240000000c00 */
[----:B0-----:R-:W-:-:S04]  /*0230*/  @!P0 FADD R6, R6, -24 ;  /* 0xc1c0000006068421 */ /* 0x001fc80000000000 */
[----:B------:R-:W-:-:S05]  /*0240*/  FMUL R6, R6, 0.5 ;  /* 0x3f00000006067820 */ /* 0x000fca0000400000 */
[----:B------:R-:W-:-:S13]  /*0250*/  FSETP.GEU.AND P0, PT, R6, -126, PT ;  /* 0xc2fc00000600780b */ /* 0x000fda0003f0e000 */
[----:B------:R-:W-:-:S04]  /*0260*/  @!P0 FMUL R6, R6, 0.5 ;  /* 0x3f00000006068820 */ /* 0x000fc80000400000 */
[----:B------:R-:W0:Y:S02]  /*0270*/  MUFU.EX2 R5, R6 ;  /* 0x0000000600057308 */ /* 0x000e240000000800 */
[----:B0-----:R-:W-:-:S04]  /*0280*/  @!P0 FMUL R5, R5, R5 ;  /* 0x0000000505058220 */ /* 0x001fc80000400000 */
[----:B------:R-:W-:-:S04]  /*0290*/  FMUL R5, R5, 0.0010000000474974513054 ;  /* 0x3a83126f05057820 */ /* 0x000fc80000400000 */
[----:B------:R-:W-:-:S05]  /*02a0*/  FMUL R5, R5, 1.4426950216293334961 ;  /* 0x3fb8aa3b05057820 */ /* 0x000fca0000400000 */
        /* <DEDUP_REMOVED lines=51> */
[----:B0-----:R-:W-:Y:S01]  /*05e0*/  @!P0 FMUL R5, R5, R5 ;  /* 0x0000000505058220 */ /* 0x001fe20000400000 */
[----:B------:R-:W-:Y:S06]  /*05f0*/  BRA.U UP1, `(.L_x_41) ;  /* 0xfffffff901d47547 */ /* 0x000fec000b83ffff */
.L_x_40:
[----:B------:R-:W-:Y:S05]  /*0600*/  BRA.U !UP0, `(.L_x_39) ;  /* 0x0000000108587547 */ /* 0x000fea000b800000 */
[----:B------:R-:W-:-:S12]  /*0610*/  UIADD3 UR4, UPT, UPT, -UR4, URZ, URZ ;  /* 0x000000ff04047290 */ /* 0x000fd8000fffe1ff */
.L_x_42:
        /* <DEDUP_REMOVED lines=21> */
.L_x_39:
[----:B-----5:R-:W-:Y:S01]  /*0770*/  STG.E desc[UR6][R2.64], R5 ;  /* 0x0000000502007986 */ /* 0x020fe2000c101906 */
[----:B------:R-:W-:Y:S05]  /*0780*/  EXIT ;  /* 0x000000000000794d */ /* 0x000fea0003800000 */
.L_x_43:
        /* <DEDUP_REMOVED lines=15> */
.L_x_70:


//--------------------- .text._Z28memory_bandwidth_test_kernelPKfPfi --------------------------
	.section	.text._Z28memory_bandwidth_test_kernelPKfPfi,"ax",@progbits
	.align	128
        .global         _Z28memory_bandwidth_test_kernelPKfPfi
        .type           _Z28memory_bandwidth_test_kernelPKfPfi,@function
        .size           _Z28memory_bandwidth_test_kernelPKfPfi,(.L_x_71 - _Z28memory_bandwidth_test_kernelPKfPfi)
        .other          _Z28memory_bandwidth_test_kernelPKfPfi,@"STO_CUDA_ENTRY STV_DEFAULT"
_Z28memory_bandwidth_test_kernelPKfPfi:
.text._Z28memory_bandwidth_test_kernelPKfPfi:
[----:B------:R-:W-:Y:S01]  /*0000*/  LDC R1, c[0x0][0x37c] ;  /* 0x0000df00ff017b82 */ /* 0x000fe20000000800 */
[----:B------:R-:W0:Y:S07]  /*0010*/  S2R R7, SR_TID.X ;  /* 0x0000000000077919 */ /* 0x000e2e0000002100 */
[----:B------:R-:W0:Y:S01]  /*0020*/  S2UR UR4, SR_CTAID.X ;  /* 0x00000000000479c3 */ /* 0x000e220000002500 */
[----:B------:R-:W1:Y:S07]  /*0030*/  LDCU UR6, c[0x0][0x390] ;  /* 0x00007200ff0677ac */ /* 0x000e6e0008000800 */
[----:B------:R-:W0:Y:S01]  /*0040*/  LDC R0, c[0x0][0x360] ;  /* 0x0000d800ff007b82 */ /* 0x000e220000000800 */
[----:B------:R-:W2:Y:S01]  /*0050*/  LDCU UR5, c[0x0][0x370] ;  /* 0x00006e00ff0577ac */ /* 0x000ea20008000800 */
[----:B0-----:R-:W-:-:S02]  /*0060*/  IMAD R7, R0, UR4, R7 ;  /* 0x0000000400077c24 */ /* 0x001fc4000f8e0207 */
[----:B--2---:R-:W-:-:S03]  /*0070*/  IMAD R0, R0, UR5, RZ ;  /* 0x0000000500007c24 */ /* 0x004fc6000f8e02ff */
[----:B-1----:R-:W-:-:S13]  /*0080*/  ISETP.GE.AND P0, PT, R7, UR6, PT ;  /* 0x0000000607007c0c */ /* 0x002fda000bf06270 */
[----:B------:R-:W-:Y:S05]  /*0090*/  @P0 EXIT ;  /* 0x000000000000094d */ /* 0x000fea0003800000 */
[----:B------:R-:W0:Y:S01]  /*00a0*/  I2F.U32.RP R8, R0 ;  /* 0x0000000000087306 */ /* 0x000e220000209000 */
[C---:B------:R-:W-:Y:S01]  /*00b0*/  IMAD.IADD R4, R0.reuse, 0x1, R7 ;  /* 0x0000000100047824 */ /* 0x040fe200078e0207 */
[----:B------:R-:W-:Y:S01]  /*00c0*/  IADD3 R9, PT, PT, RZ, -R0, RZ ;  /* 0x80000000ff097210 */ /* 0x000fe20007ffe0ff */
[----:B------:R-:W1:Y:S01]  /*00d0*/  LDCU.64 UR4, c[0x0][0x358] ;  /* 0x00006b00ff0477ac */ /* 0x000e620008000a00 */
[----:B------:R-:W-:Y:S01]  /*00e0*/  ISETP.NE.U32.AND P2, PT, R0, RZ, PT ;  /* 0x000000ff0000720c */ /* 0x000fe20003f45070 */
[----:B------:R-:W-:Y:S01]  /*00f0*/  BSSY.RECONVERGENT B0, `(.L_x_44) ;  /* 0x000002a000007945 */ /* 0x000fe20003800200 */
[C---:B------:R-:W-:Y:S02]  /*0100*/  ISETP.GE.AND P0, PT, R4.reuse, UR6, PT ;  /* 0x0000000604007c0c */ /* 0x040fe4000bf06270 */
[----:B------:R-:W-:Y:S02]  /*0110*/  VIMNMX R5, PT, PT, R4, UR6, !PT ;  /* 0x0000000604057c48 */ /* 0x000fe4000ffe0100 */
[----:B------:R-:W-:-:S04]  /*0120*/  SEL R6, RZ, 0x1, P0 ;  /* 0x00000001ff067807 */ /* 0x000fc80000000000 */
[----:B------:R-:W-:Y:S01]  /*0130*/  IADD3 R5, PT, PT, R5, -R4, -R6 ;  /* 0x8000000405057210 */ /* 0x000fe20007ffe806 */
[----:B0-----:R-:W0:Y:S02]  /*0140*/  MUFU.RCP R8, R8 ;  /* 0x0000000800087308 */ /* 0x001e240000001000 */
[----:B0-----:R-:W-:-:S06]  /*0150*/  IADD3 R2, PT, PT, R8, 0xffffffe, RZ ;  /* 0x0ffffffe08027810 */ /* 0x001fcc0007ffe0ff */
[----:B------:R0:W2:Y:S02]  /*0160*/  F2I.FTZ.U32.TRUNC.NTZ R3, R2 ;  /* 0x0000000200037305 */ /* 0x0000a4000021f000 */
[----:B0-----:R-:W-:Y:S02]  /*0170*/  HFMA2 R2, -RZ, RZ, 0, 0 ;  /* 0x00000000ff027431 */ /* 0x001fe400000001ff */
[----:B--2---:R-:W-:-:S04]  /*0180*/  IMAD R9, R9, R3, RZ ;  /* 0x0000000309097224 */ /* 0x004fc800078e02ff */
[----:B------:R-:W-:-:S06]  /*0190*/  IMAD.HI.U32 R8, R3, R9, R2 ;  /* 0x0000000903087227 */ /* 0x000fcc00078e0002 */
[----:B------:R-:W-:-:S04]  /*01a0*/  IMAD.HI.U32 R9, R8, R5, RZ ;  /* 0x0000000508097227 */ /* 0x000fc800078e00ff */
[----:B------:R-:W-:-:S04]  /*01b0*/  IMAD.MOV R2, RZ, RZ, -R9 ;  /* 0x000000ffff027224 */ /* 0x000fc800078e0a09 */
[----:B------:R-:W-:Y:S02]  /*01c0*/  IMAD R5, R0, R2, R5 ;  /* 0x0000000200057224 */ /* 0x000fe400078e0205 */
[----:B------:R-:W0:Y:S03]  /*01d0*/  LDC.64 R2, c[0x0][0x388] ;  /* 0x0000e200ff027b82 */ /* 0x000e260000000a00 */
[----:B------:R-:W-:-:S13]  /*01e0*/  ISETP.GE.U32.AND P0, PT, R5, R0, PT ;  /* 0x000000000500720c */ /* 0x000fda0003f06070 */
[----:B------:R-:W-:Y:S02]  /*01f0*/  @P0 IADD3 R5, PT, PT, -R0, R5, RZ ;  /* 0x0000000500050210 */ /* 0x000fe40007ffe1ff */
[----:B------:R-:W-:Y:S02]  /*0200*/  @P0 IADD3 R9, PT, PT, R9, 0x1, RZ ;  /* 0x0000000109090810 */ /* 0x000fe40007ffe0ff */
[-C--:B------:R-:W-:Y:S02]  /*0210*/  ISETP.GE.U32.AND P1, PT, R5, R0.reuse, PT ;  /* 0x000000000500720c */ /* 0x080fe40003f26070 */
[----:B------:R-:W2:Y:S11]  /*0220*/  LDC.64 R4, c[0x0][0x380] ;  /* 0x0000e000ff047b82 */ /* 0x000eb60000000a00 */
[----:B------:R-:W-:Y:S01]  /*0230*/  @P1 VIADD R9, R9, 0x1 ;  /* 0x0000000109091836 */ /* 0x000fe20000000000 */
[----:B------:R-:W-:-:S04]  /*0240*/  @!P2 LOP3.LUT R9, RZ, R0, RZ, 0x33, !PT ;  /* 0x00000000ff09a212 */ /* 0x000fc800078e33ff */
[----:B------:R-:W-:-:S04]  /*0250*/  IADD3 R6, PT, PT, R6, R9, RZ ;  /* 0x0000000906067210 */ /* 0x000fc80007ffe0ff */
[C---:B------:R-:W-:Y:S02]  /*0260*/  LOP3.LUT R8, R6.reuse, 0x3, RZ, 0xc0, !PT ;  /* 0x0000000306087812 */ /* 0x040fe400078ec0ff */
[----:B------:R-:W-:Y:S02]  /*0270*/  ISETP.GE.U32.AND P1, PT, R6, 0x3, PT ;  /* 0x000000030600780c */ /* 0x000fe40003f26070 */
[----:B------:R-:W-:-:S13]  /*0280*/  ISETP.NE.AND P0, PT, R8, 0x3, PT ;  /* 0x000000030800780c */ /* 0x000fda0003f05270 */
[----:B01----:R-:W-:Y:S05]  /*0290*/  @!P0 BRA `(.L_x_45) ;  /* 0x00000000003c8947 */ /* 0x003fea0003800000 */
[----:B------:R-:W0:Y:S01]  /*02a0*/  LDC.64 R8, c[0x0][0x380] ;  /* 0x0000e000ff087b82 */ /* 0x000e220000000a00 */
[----:B------:R-:W-:-:S04]  /*02b0*/  IADD3 R6, PT, PT, R6, 0x1, RZ ;  /* 0x0000000106067810 */ /* 0x000fc80007ffe0ff */
[----:B------:R-:W-:-:S03]  /*02c0*/  LOP3.LUT R6, R6, 0x3, RZ, 0xc0, !PT ;  /* 0x0000000306067812 */ /* 0x000fc600078ec0ff */
[----:B------:R-:W1:Y:S02]  /*02d0*/  LDC.64 R10, c[0x0][0x388] ;  /* 0x0000e200ff0a7b82 */ /* 0x000e640000000a00 */
[----:B------:R-:W-:-:S07]  /*02e0*/  IMAD.MOV R6, RZ, RZ, -R6 ;  /* 0x000000ffff067224 */ /* 0x000fce00078e0a06 */
.L_x_46:
[----:B0-----:R-:W-:-:S06]  /*02f0*/  IMAD.WIDE R14, R7, 0x4, R8 ;  /* 0x00000004070e7825 */ /* 0x001fcc00078e0208 */
[----:B---3--:R-:W3:Y:S01]  /*0300*/  LDG.E R14, desc[UR4][R14.64] ;  /* 0x000000040e0e7981 */ /* 0x008ee2000c1e1900 */
[----:B------:R-:W-:Y:S01]  /*0310*/  MOV R17, 0x40000000 ;  /* 0x4000000000117802 */ /* 0x000fe20000000f00 */
[----:B-1----:R-:W-:Y:S01]  /*0320*/  IMAD.WIDE R12, R7, 0x4, R10 ;  /* 0x00000004070c7825 */ /* 0x002fe200078e020a */
[----:B------:R-:W-:-:S03]  /*0330*/  IADD3 R6, PT, PT, R6, 0x1, RZ ;  /* 0x0000000106067810 */ /* 0x000fc60007ffe0ff */
[----:B------:R-:W-:Y:S01]  /*0340*/  IMAD.IADD R7, R0, 0x1, R7 ;  /* 0x0000000100077824 */ /* 0x000fe200078e0207 */
[----:B------:R-:W-:Y:S01]  /*0350*/  ISETP.NE.AND P0, PT, R6, RZ, PT ;  /* 0x000000ff0600720c */ /* 0x000fe20003f05270 */
[----:B---3--:R-:W-:-:S05]  /*0360*/  FFMA R17, R14, R17, 1 ;  /* 0x3f8000000e117423 */ /* 0x008fca0000000011 */
[----:B------:R3:W-:Y:S07]  /*0370*/  STG.E desc[UR4][R12.64], R17 ;  /* 0x000000110c007986 */ /* 0x0007ee000c101904 */
[----:B------:R-:W-:Y:S05]  /*0380*/  @P0 BRA `(.L_x_46) ;  /* 0xfffffffc00d80947 */ /* 0x000fea000383ffff */
.L_x_45:
[----:B------:R-:W-:Y:S05]  /*0390*/  BSYNC.RECONVERGENT B0 ;  /* 0x0000000000007941 */ /* 0x000fea0003800200 */
.L_x_44:
[----:B------:R-:W-:Y:S05]  /*03a0*/  @!P1 EXIT ;  /* 0x000000000000994d */ /* 0x000fea0003800000 */
.L_x_47:
[----:B-12---:R-:W-:-:S05]  /*03b0*/  IMAD.WIDE R14, R7, 0x4, R4 ;  /* 0x00000004070e7825 */ /* 0x006fca00078e0204 */
[----:B------:R-:W2:Y:S01]  /*03c0*/  LDG.E R9, desc[UR4][R14.64] ;  /* 0x000000040e097981 */ /* 0x000ea2000c1e1900 */
[----:B------:R-:W-:Y:S02]  /*03d0*/  HFMA2 R6, -RZ, RZ, 2, 0 ;  /* 0x40000000ff067431 */ /* 0x000fe400000001ff */
[----:B------:R-:W-:-:S04]  /*03e0*/  IMAD.WIDE R18, R7, 0x4, R2 ;  /* 0x0000000407127825 */ /* 0x000fc800078e0202 */
[----:B--2---:R-:W-:Y:S01]  /*03f0*/  FFMA R21, R9, R6, 1 ;  /* 0x3f80000009157423 */ /* 0x004fe20000000006 */
[----:B------:R-:W-:-:S04]  /*0400*/  IMAD.WIDE R8, R0, 0x4, R14 ;  /* 0x0000000400087825 */ /* 0x000fc800078e020e */
[----:B------:R0:W-:Y:S04]  /*0410*/  STG.E desc[UR4][R18.64], R21 ;  /* 0x0000001512007986 */ /* 0x0001e8000c101904 */
[----:B---3--:R-:W2:Y:S01]  /*0420*/  LDG.E R13, desc[UR4][R8.64] ;  /* 0x00000004080d7981 */ /* 0x008ea2000c1e1900 */
[----:B------:R-:W-:-:S04]  /*0430*/  IMAD.WIDE R10, R0, 0x4, R18 ;  /* 0x00000004000a7825 */ /* 0x000fc800078e0212 */
[----:B--2---:R-:W-:Y:S01]  /*0440*/  FFMA R23, R13, R6, 1 ;  /* 0x3f8000000d177423 */ /* 0x004fe20000000006 */
[----:B------:R-:W-:-:S04]  /*0450*/  IMAD.WIDE R12, R0, 0x4, R8 ;  /* 0x00000004000c7825 */ /* 0x000fc800078e0208 */
[----:B------:R1:W-:Y:S04]  /*0460*/  STG.E desc[UR4][R10.64], R23 ;  /* 0x000000170a007986 */ /* 0x0003e8000c101904 */
[----:B------:R-:W2:Y:S01]  /*0470*/  LDG.E R17, desc[UR4][R12.64] ;  /* 0x000000040c117981 */ /* 0x000ea2000c1e1900 */
[----:B------:R-:W-:-:S04]  /*0480*/  IMAD.WIDE R14, R0, 0x4, R10 ;  /* 0x00000004000e7825 */ /* 0x000fc800078e020a */
[----:B--2---:R-:W-:Y:S01]  /*0490*/  FFMA R25, R17, R6, 1 ;  /* 0x3f80000011197423 */ /* 0x004fe20000000006 */
[----:B------:R-:W-:-:S04]  /*04a0*/  IMAD.WIDE R16, R0, 0x4, R12 ;  /* 0x0000000400107825 */ /* 0x000fc800078e020c */
[----:B------:R1:W-:Y:S04]  /*04b0*/  STG.E desc[UR4][R14.64], R25 ;  /* 0x000000190e007986 */ /* 0x0003e8000c101904 */
[----:B------:R-:W0:Y:S01]  /*04c0*/  LDG.E R17, desc[UR4][R16.64] ;  /* 0x0000000410117981 */ /* 0x000e22000c1e1900 */
[C---:B------:R-:W-:Y:S01]  /*04d0*/  IMAD.WIDE R8, R0.reuse, 0x4, R14 ;  /* 0x0000000400087825 */ /* 0x040fe200078e020e */
[----:B------:R-:W-:-:S04]  /*04e0*/  LEA R7, R0, R7, 0x2 ;  /* 0x0000000700077211 */ /* 0x000fc800078e10ff */
[----:B------:R-:W-:Y:S01]  /*04f0*/  ISETP.GE.AND P0, PT, R7, UR6, PT ;  /* 0x0000000607007c0c */ /* 0x000fe2000bf06270 */
[----:B0-----:R-:W-:-:S05]  /*0500*/  FFMA R19, R17, R6, 1 ;  /* 0x3f80000011137423 */ /* 0x001fca0000000006 */
[----:B------:R1:W-:Y:S07]  /*0510*/  STG.E desc[UR4][R8.64], R19 ;  /* 0x0000001308007986 */ /* 0x0003ee000c101904 */
[----:B------:R-:W-:Y:S05]  /*0520*/  @!P0 BRA `(.L_x_47) ;  /* 0xfffffffc00a08947 */ /* 0x000fea000383ffff */
[----:B------:R-:W-:Y:S05]  /*0530*/  EXIT ;  /* 0x000000000000794d */ /* 0x000fea0003800000 */
.L_x_48:
        /* <DEDUP_REMOVED lines=12> */
.L_x_71:


//--------------------- .text._Z24compute_intensive_kernelPKfPfii --------------------------
	.section	.text._Z24compute_intensive_kernelPKfPfii,"ax",@progbits
	.align	128
        .global         _Z24compute_intensive_kernelPKfPfii
        .type           _Z24compute_intensive_kernelPKfPfii,@function
        .size           _Z24compute_intensive_kernelPKfPfii,(.L_x_65 - _Z24compute_intensive_kernelPKfPfii)
        .other          _Z24compute_intensive_kernelPKfPfii,@"STO_CUDA_ENTRY STV_DEFAULT"
_Z24compute_intensive_kernelPKfPfii:
.text._Z24compute_intensive_kernelPKfPfii:
        /* <DEDUP_REMOVED lines=16> */
[----:B------:R-:W-:-:S05]  /*0100*/  UMOV UR4, URZ ;  /* 0x000000ff00047c82 */ /* 0x000fca0008000000 */
.L_x_60:
[C---:B-----5:R-:W-:Y:S01]  /*0110*/  FMUL R0, R11.reuse, 0.63661974668502807617 ;  /* 0x3f22f9830b007820 */ /* 0x060fe20000400000 */
[----:B------:R-:W0:Y:S01]  /*0120*/  LDCU UR5, c[0x0][0x394] ;  /* 0x00007280ff0577ac */ /* 0x000e220008000800 */
[C---:B------:R-:W-:Y:S01]  /*0130*/  FSETP.GE.AND P0, PT, |R11|.reuse, 105615, PT ;  /* 0x47ce47800b00780b */ /* 0x040fe20003f06200 */
[----:B------:R-:W-:Y:S01]  /*0140*/  BSSY.RECONVERGENT B0, `(.L_x_50) ;  /* 0x0000043000007945 */ /* 0x000fe20003800200 */
[----:B------:R-:W-:Y:S01]  /*0150*/  FADD R7, |R11|, -RZ ;  /* 0x800000ff0b077221 */ /* 0x000fe20000000200 */
[----:B------:R-:W-:Y:S01]  /*0160*/  UIADD3 UR4, UPT, UPT, UR4, 0x1, URZ ;  /* 0x0000000104047890 */ /* 0x000fe2000fffe0ff */
[----:B------:R-:W1:Y:S03]  /*0170*/  F2I.NTZ R0, R0 ;  /* 0x0000000000007305 */ /* 0x000e660000203100 */
[----:B0-----:R-:W-:Y:S01]  /*0180*/  UISETP.NE.AND UP0, UPT, UR4, UR5, UPT ;  /* 0x000000050400728c */ /* 0x001fe2000bf05270 */
[----:B-1----:R-:W-:Y:S01]  /*0190*/  I2FP.F32.S32 R2, R0 ;  /* 0x0000000000027245 */ /* 0x002fe20000201400 */
[----:B------:R-:W-:-:S04]  /*01a0*/  IMAD.MOV.U32 R16, RZ, RZ, R0 ;  /* 0x000000ffff107224 */ /* 0x000fc800078e0000 */
        /* <DEDUP_REMOVED lines=16> */
.L_x_52:
[----:B0-----:R-:W-:Y:S02]  /*02b0*/  IMAD.U32 R8, RZ, RZ, UR10 ;  /* 0x0000000aff087e24 */ /* 0x001fe4000f8e00ff */
        /* <DEDUP_REMOVED lines=10> */
[----:B0-----:R-:W-:Y:S01]  /*0360*/  IADD3 R0, PT, PT, R0, 0x4, RZ ;  /* 0x0000000400007810 */ /* 0x001fe20007ffe0ff */
[----:B------:R-:W-:Y:S06]  /*0370*/  BRA.U UP1, `(.L_x_52) ;  /* 0xfffffffd01cc7547 */ /* 0x000fec000b83ffff */
[----:B------:R-:W-:Y:S01]  /*0380*/  SHF.R.U32.HI R4, RZ, 0x17, R11 ;  /* 0x00000017ff047819 */ /* 0x000fe2000001160b */
[----:B------:R0:W-:Y:S03]  /*0390*/  STL [R1+0x18], R6 ;  /* 0x0000180601007387 */ /* 0x0001e60000100800 */
[C---:B------:R-:W-:Y:S02]  /*03a0*/  LOP3.LUT R0, R4.reuse, 0xe0, RZ, 0xc0, !PT ;  /* 0x000000e004007812 */ /* 0x040fe400078ec0ff */
[----:B------:R-:W-:-:S03]  /*03b0*/  LOP3.LUT P0, RZ, R4, 0x1f, RZ, 0xc0, !PT ;  /* 0x0000001f04ff7812 */ /* 0x000fc6000780c0ff */
[----:B------:R-:W-:-:S05]  /*03c0*/  VIADD R0, R0, 0xffffff80 ;  /* 0xffffff8000007836 */ /* 0x000fca0000000000 */
        /* <DEDUP_REMOVED lines=21> */
[----:B------:R-:W-:-:S04]  /*0520*/  IMAD.MOV R2, RZ, RZ, -R0 ;  /* 0x000000ffff027224 */ /* 0x000fc800078e0a00 */
[----:B------:R-:W-:Y:S01]  /*0530*/  @!P0 IMAD.MOV.U32 R0, RZ, RZ, R2 ;  /* 0x000000ffff008224 */ /* 0x000fe200078e0002 */
[----:B-1----:R-:W-:-:S10]  /*0540*/  DMUL R12, R8, UR6 ;  /* 0x00000006080c7c28 */ /* 0x002fd40008000000 */
[----:B------:R-:W1:Y:S02]  /*0550*/  F2F.F32.F64 R12, R12 ;  /* 0x0000000c000c7310 */ /* 0x000e640000301000 */
[----:B01----:R-:W-:-:S07]  /*0560*/  FSEL R2, -R12, R12, !P1 ;  /* 0x0000000c0c027208 */ /* 0x003fce0004800100 */
.L_x_51:
[----:B------:R-:W-:Y:S05]  /*0570*/  BSYNC.RECONVERGENT B0 ;  /* 0x0000000000007941 */ /* 0x000fea0003800200 */
.L_x_50:
[----:B------:R-:W-:Y:S01]  /*0580*/  MOV R12, 0x37cbac00 ;  /* 0x37cbac00000c7802 */ /* 0x000fe20000000f00 */
[----:B------:R-:W-:Y:S01]  /*0590*/  FMUL R3, R2, R2 ;  /* 0x0000000202037220 */ /* 0x000fe20000400000 */
[C---:B------:R-:W-:Y:S01]  /*05a0*/  LOP3.LUT R6, R0.reuse, 0x1, RZ, 0xc0, !PT ;  /* 0x0000000100067812 */ /* 0x040fe200078ec0ff */
[----:B------:R-:W-:Y:S01]  /*05b0*/  IMAD.MOV.U32 R13, RZ, RZ, 0x3d2aaabb ;  /* 0x3d2aaabbff0d7424 */ /* 0x000fe200078e00ff */
[----:B------:R-:W-:Y:S01]  /*05c0*/  LOP3.LUT P0, RZ, R0, 0x2, RZ, 0xc0, !PT ;  /* 0x0000000200ff7812 */ /* 0x000fe2000780c0ff */
[----:B------:R-:W-:Y:S01]  /*05d0*/  FFMA R4, R3, R12, -0.0013887860113754868507 ;  /* 0xbab607ed03047423 */ /* 0x000fe2000000000c */
[----:B------:R-:W-:Y:S01]  /*05e0*/  ISETP.NE.U32.AND P1, PT, R6, 0x1, PT ;  /* 0x000000010600780c */ /* 0x000fe20003f25070 */
[----:B------:R-:W-:Y:S01]  /*05f0*/  IMAD.MOV.U32 R14, RZ, RZ, 0x3effffff ;  /* 0x3effffffff0e7424 */ /* 0x000fe200078e00ff */
[----:B------:R-:W-:Y:S02]  /*0600*/  BSSY.RECONVERGENT B0, `(.L_x_53) ;  /* 0x000003f000007945 */ /* 0x000fe40003800200 */
        /* <DEDUP_REMOVED lines=16> */
[----:B------:R-:W-:Y:S01]  /*0710*/  SHF.L.U32 R4, R11, 0x8, RZ ;  /* 0x000000080b047819 */ /* 0x000fe200000006ff */
[----:B------:R-:W-:Y:S01]  /*0720*/  IMAD.MOV.U32 R6, RZ, RZ, RZ ;  /* 0x000000ffff067224 */ /* 0x000fe200078e00ff */
[----:B------:R-:W-:Y:S01]  /*0730*/  UMOV UR5, URZ ;  /* 0x000000ff00057c82 */ /* 0x000fe20008000000 */
[----:B------:R-:W-:Y:S01]  /*0740*/  IMAD.MOV.U32 R0, RZ, RZ, RZ ;  /* 0x000000ffff007224 */ /* 0x000fe200078e00ff */
[----:B------:R-:W-:-:S07]  /*0750*/  LOP3.LUT R19, R4, 0x80000000, RZ, 0xfc, !PT ;  /* 0x8000000004137812 */ /* 0x000fce00078efcff */
.L_x_55:
[----:B0-----:R-:W-:-:S05]  /*0760*/  IMAD.WIDE.U32 R16, R0, 0x4, R2 ;  /* 0x0000000400107825 */ /* 0x001fca00078e0002 */
[----:B------:R-:W2:Y:S01]  /*0770*/  LDG.E.CONSTANT R8, desc[UR8][R16.64] ;  /* 0x0000000810087981 */ /* 0x000ea2000c1e9900 */
[C---:B-1----:R-:W-:Y:S01]  /*0780*/  IMAD R4, R0.reuse, 0x4, R1 ;  /* 0x0000000400047824 */ /* 0x042fe200078e0201 */
[----:B------:R-:W-:-:S04]  /*0790*/  IADD3 R0, PT, PT, R0, 0x1, RZ ;  /* 0x0000000100007810 */ /* 0x000fc80007ffe0ff */
        /* <DEDUP_REMOVED lines=37> */
.L_x_54:
[----:B------:R-:W-:Y:S05]  /*09f0*/  BSYNC.RECONVERGENT B0 ;  /* 0x0000000000007941 */ /* 0x000fea0003800200 */
.L_x_53:
[----:B------:R-:W-:Y:S01]  /*0a00*/  FMUL R3, R15, R15 ;  /* 0x0000000f0f037220 */ /* 0x000fe20000400000 */
[----:B------:R-:W-:Y:S01]  /*0a10*/  LOP3.LUT R0, R16, 0x1, RZ, 0xc0, !PT ;  /* 0x0000000110007812 */ /* 0x000fe200078ec0ff */
[----:B------:R-:W-:Y:S01]  /*0a20*/  VIADD R7, R7, 0xf3000000 ;  /* 0xf300000007077836 */ /* 0x000fe20000000000 */
[----:B------:R0:W1:Y:S01]  /*0a30*/  MUFU.RSQ R2, |R11| ;  /* 0x4000000b00027308 */ /* 0x0000620000001400 */
[----:B------:R-:W-:Y:S01]  /*0a40*/  FFMA R12, R3, R12, -0.0013887860113754868507 ;  /* 0xbab607ed030c7423 */ /* 0x000fe2000000000c */
[----:B------:R-:W-:Y:S01]  /*0a50*/  ISETP.NE.U32.AND P1, PT, R0, 0x1, PT ;  /* 0x000000010000780c */ /* 0x000fe20003f25070 */
[----:B------:R-:W-:Y:S01]  /*0a60*/  VIADD R16, R16, 0x1 ;  /* 0x0000000110107836 */ /* 0x000fe20000000000 */
[----:B------:R-:W-:Y:S02]  /*0a70*/  BSSY.RECONVERGENT B0, `(.L_x_56) ;  /* 0x0000018000007945 */ /* 0x000fe40003800200 */
[----:B------:R-:W-:Y:S02]  /*0a80*/  FSEL R0, R13, 0.0083327032625675201416, P1 ;  /* 0x3c0885e40d007808 */ /* 0x000fe40000800000 */
[----:B------:R-:W-:-:S02]  /*0a90*/  FSEL R12, R12, -0.00019574658654164522886, P1 ;  /* 0xb94d41530c0c7808 */ /* 0x000fc40000800000 */
[----:B------:R-:W-:Y:S02]  /*0aa0*/  FSEL R14, -R14, -0.16666662693023681641, P1 ;  /* 0xbe2aaaa80e0e7808 */ /* 0x000fe40000800100 */
[----:B------:R-:W-:Y:S01]  /*0ab0*/  LOP3.LUT P0, RZ, R16, 0x2, RZ, 0xc0, !PT ;  /* 0x0000000210ff7812 */ /* 0x000fe2000780c0ff */
[----:B------:R-:W-:Y:S01]  /*0ac0*/  FFMA R12, R3, R12, R0 ;  /* 0x0000000c030c7223 */ /* 0x000fe20000000000 */
[----:B------:R-:W-:Y:S02]  /*0ad0*/  FSEL R0, R15, 1, !P1 ;  /* 0x3f8000000f007808 */ /* 0x000fe40004800000 */
[----:B------:R-:W-:Y:S01]  /*0ae0*/  ISETP.GT.U32.AND P1, PT, R7, 0x727fffff, PT ;  /* 0x727fffff0700780c */ /* 0x000fe20003f24070 */
[C---:B------:R-:W-:Y:S02]  /*0af0*/  FFMA R12, R3.reuse, R12, R14 ;  /* 0x0000000c030c7223 */ /* 0x040fe4000000000e */
[----:B------:R-:W-:-:S04]  /*0b00*/  FFMA R3, R3, R0, RZ ;  /* 0x0000000003037223 */ /* 0x000fc800000000ff */
[----:B------:R-:W-:-:S04]  /*0b10*/  FFMA R7, R3, R12, R0 ;  /* 0x0000000c03077223 */ /* 0x000fc80000000000 */
[----:B------:R-:W-:Y:S02]  /*0b20*/  @P0 FADD R7, RZ, -R7 ;  /* 0x80000007ff070221 */ /* 0x000fe40000000000 */
[----:B01----:R-:W-:Y:S05]  /*0b30*/  @!P1 BRA `(.L_x_57) ;  /* 0x00000000001c9947 */ /* 0x003fea0003800000 */
[----:B------:R-:W-:Y:S01]  /*0b40*/  BSSY.RECONVERGENT B1, `(.L_x_58) ;  /* 0x0000004000017945 */ /* 0x000fe20003800200 */
[----:B------:R-:W-:Y:S01]  /*0b50*/  FADD R0, |R11|, -RZ ;  /* 0x800000ff0b007221 */ /* 0x000fe20000000200 */
[----:B------:R-:W-:-:S07]  /*0b60*/  MOV R11, 0xb80 ;  /* 0x00000b80000b7802 */ /* 0x000fce0000000f00 */
[----:B------:R-:W-:Y:S05]  /*0b70*/  CALL.REL.NOINC `($__internal_2_$__cuda_sm20_sqrt_rn_f32_slowpath) ;  /* 0x0000000000407944 */ /* 0x000fea0003c00000 */
[----:B------:R-:W-:Y:S05]  /*0b80*/  BSYNC.RECONVERGENT B1 ;  /* 0x0000000000017941 */ /* 0x000fea0003800200 */
.L_x_58:
[----:B------:R-:W-:Y:S01]  /*0b90*/  IMAD.MOV.U32 R3, RZ, RZ, R0 ;  /* 0x000000ffff037224 */ /* 0x000fe200078e0000 */
[----:B------:R-:W-:Y:S06]  /*0ba0*/  BRA `(.L_x_59) ;  /* 0x0000000000107947 */ /* 0x000fec0003800000 */
.L_x_57:
[C---:B------:R-:W-:Y:S01]  /*0bb0*/  FMUL.FTZ R0, R2.reuse, |R11| ;  /* 0x4000000b02007220 */ /* 0x040fe20000410000 */
[----:B------:R-:W-:-:S03]  /*0bc0*/  FMUL.FTZ R2, R2, 0.5 ;  /* 0x3f00000002027820 */ /* 0x000fc60000410000 */
[----:B------:R-:W-:-:S04]  /*0bd0*/  FFMA R3, -R0, R0, |R11| ;  /* 0x0000000000037223 */ /* 0x000fc8000000050b */
[----:B------:R-:W-:-:S07]  /*0be0*/  FFMA R3, R3, R2, R0 ;  /* 0x0000000203037223 */ /* 0x000fce0000000000 */
.L_x_59:
[----:B------:R-:W-:Y:S05]  /*0bf0*/  BSYNC.RECONVERGENT B0 ;  /* 0x0000000000007941 */ /* 0x000fea0003800200 */
.L_x_56:
[----:B------:R-:W-:Y:S02]  /*0c00*/  HFMA2 R0, -RZ, RZ, 1.88671875, -19.203125 ;  /* 0x3f8ccccdff007431 */ /* 0x000fe400000001ff */
[----:B------:R-:W-:-:S04]  /*0c10*/  FFMA R3, R10, R7, R3 ;  /* 0x000000070a037223 */ /* 0x000fc80000000003 */
[----:B------:R-:W-:Y:S01]  /*0c20*/  FFMA R11, R3, R0, 0.0099999997764825820923 ;  /* 0x3c23d70a030b7423 */ /* 0x000fe20000000000 */
[----:B------:R-:W-:Y:S06]  /*0c30*/  BRA.U UP0, `(.L_x_60) ;  /* 0xfffffff500347547 */ /* 0x000fec000b83ffff */
.L_x_49:
[----:B------:R-:W0:Y:S02]  /*0c40*/  LDC.64 R2, c[0x0][0x388] ;  /* 0x0000e200ff027b82 */ /* 0x000e240000000a00 */
[----:B0-----:R-:W-:-:S05]  /*0c50*/  IMAD.WIDE R2, R5, 0x4, R2 ;  /* 0x0000000405027825 */ /* 0x001fca00078e0202 */
[----:B-----5:R-:W-:Y:S01]  /*0c60*/  STG.E desc[UR8][R2.64], R11 ;  /* 0x0000000b02007986 */ /* 0x020fe2000c101908 */
[----:B------:R-:W-:Y:S05]  /*0c70*/  EXIT ;  /* 0x000000000000794d */ /* 0x000fea0003800000 */
        .weak           $__internal_2_$__cuda_sm20_sqrt_rn_f32_slowpath
        .type           $__internal_2_$__cuda_sm20_sqrt_rn_f32_slowpath,@function
        .size           $__internal_2_$__cuda_sm20_sqrt_rn_f32_slowpath,(.L_x_65 - $__internal_2_$__cuda_sm20_sqrt_rn_f32_slowpath)
$__internal_2_$__cuda_sm20_sqrt_rn_f32_slowpath:
[----:B------:R-:W-:-:S13]  /*0c80*/  LOP3.LUT P0, RZ, R0, 0x7fffffff, RZ, 0xc0, !PT ;  /* 0x7fffffff00ff7812 */ /* 0x000fda000780c0ff */
[----:B------:R-:W-:Y:S01]  /*0c90*/  @!P0 IMAD.MOV.U32 R2, RZ, RZ, R0 ;  /* 0x000000ffff028224 */ /* 0x000fe200078e0000 */
        /* <DEDUP_REMOVED lines=12> */
[----:B------:R-:W-:Y:S02]  /*0d60*/  @!P0 IMAD.MOV.U32 R2, RZ, RZ, R0 ;  /* 0x000000ffff028224 */ /* 0x000fe400078e0000 */
[----:B------:R-:W-:-:S04]  /*0d70*/  @P0 FADD.FTZ R6, -R4, -RZ ;  /* 0x800000ff04060221 */ /* 0x000fc80000010100 */
[----:B------:R-:W-:-:S04]  /*0d80*/  @P0 FFMA R9, R4, R6, R3 ;  /* 0x0000000604090223 */ /* 0x000fc80000000003 */
[----:B------:R-:W-:-:S04]  /*0d90*/  @P0 FFMA R8, R9, R8, R4 ;  /* 0x0000000809080223 */ /* 0x000fc80000000004 */
[----:B------:R-:W-:-:S07]  /*0da0*/  @P0 FMUL.FTZ R2, R8, 2.3283064365386962891e-10 ;  /* 0x2f80000008020820 */ /* 0x000fce0000410000 */
.L_x_61:
[----:B------:R-:W-:Y:S01]  /*0db0*/  MOV R0, R2 ;  /* 0x0000000200007202 */ /* 0x000fe20000000f00 */
[----:B------:R-:W-:Y:S02]  /*0dc0*/  IMAD.MOV.U32 R2, RZ, RZ, R11 ;  /* 0x000000ffff027224 */ /* 0x000fe400078e000b */
[----:B------:R-:W-:-:S04]  /*0dd0*/  IMAD.MOV.U32 R3, RZ, RZ, 0x0 ;  /* 0x00000000ff037424 */ /* 0x000fc800078e00ff */
[----:B------:R-:W-:Y:S05]  /*0de0*/  RET.REL.NODEC R2 `(_Z24compute_intensive_kernelPKfPfii) ;  /* 0xfffffff002847950 */ /* 0x000fea0003c3ffff */
.L_x_62:
        /* <DEDUP_REMOVED lines=9> */
.L_x_65:


//--------------------- .nv.global.init           --------------------------
	.section	.nv.global.init,"aw",@progbits
	.align	4
.nv.global.init:
	.type		__cudart_i2opi_f,@object
	.size		__cudart_i2opi_f,(.L_0 - __cudart_i2opi_f)
__cudart_i2opi_f:
        /*0000*/ 	.byte	0x41, 0x90, 0x43, 0x3c, 0x99, 0x95, 0x62, 0xdb, 0xc0, 0xdd, 0x34, 0xf5, 0xd1, 0x57, 0x27, 0xfc
        /*0010*/ 	.byte	0x29, 0x15, 0x44, 0x4e, 0x6e, 0x83, 0xf9, 0xa2
.L_0:


//--------------------- .nv.shared.reserved.0     --------------------------
	.section	.nv.shared.reserved.0,"aw",@nobits
	.weak		__nv_reservedSMEM_offset_0_alias
	.size		__nv_reservedSMEM_offset_0_alias, 0, 64
	.other		__nv_reservedSMEM_offset_0_alias,@"STO_CUDA_RESERVED_SHARED STV_DEFAULT"
__nv_reservedSMEM_offset_0_alias:
	.zero		0
	.zero		64


//--------------------- .nv.shared._Z25shared_memory_test_kernelPKfPfi --------------------------
	.section	.nv.shared._Z25shared_memory_test_kernelPKfPfi,"aw",@nobits
	.sectionflags	@""
	.align	4
.nv.shared._Z25shared_memory_test_kernelPKfPfi:
	.zero		5120


//--------------------- .nv.constant0._Z29atomic_operations_test_kernelPfPii --------------------------
	.section	.nv.constant0._Z29atomic_operations_test_kernelPfPii,"a",@progbits
	.sectionflags	@""
	.align	4
.nv.constant0._Z29atomic_operations_test_kernelPfPii:
	.zero		916


//--------------------- .nv.constant0._Z27warp_divergence_test_kernelPKfPfi --------------------------
	.section	.nv.constant0._Z27warp_divergence_test_kernelPKfPfi,"a",@progbits
	.sectionflags	@""
	.align	4
.nv.constant0._Z27warp_divergence_test_kernelPKfPfi:
	.zero		916


//--------------------- .nv.constant0._Z29register_pressure_test_kernelPKfPfi --------------------------
	.section	.nv.constant0._Z29register_pressure_test_kernelPKfPfi,"a",@progbits
	.sectionflags	@""
	.align	4
.nv.constant0._Z29register_pressure_test_kernelPKfPfi:
	.zero		916


//--------------------- .nv.constant0._Z25shared_memory_test_kernelPKfPfi --------------------------
	.section	.nv.constant0._Z25shared_memory_test_kernelPKfPfi,"a",@progbits
	.sectionflags	@""
	.align	4
.nv.constant0._Z25shared_memory_test_kernelPKfPfi:
	.zero		916


//--------------------- .nv.constant0._Z19latency_test_kernelPfii --------------------------
	.section	.nv.constant0._Z19latency_test_kernelPfii,"a",@progbits
	.sectionflags	@""
	.align	4
.nv.constant0._Z19latency_test_kernelPfii:
	.zero		912


//--------------------- .nv.constant0._Z28memory_bandwidth_test_kernelPKfPfi --------------------------
	.section	.nv.constant0._Z28memory_bandwidth_test_kernelPKfPfi,"a",@progbits
	.sectionflags	@""
	.align	4
.nv.constant0._Z28memory_bandwidth_test_kernelPKfPfi:
	.zero		916


//--------------------- .nv.constant0._Z24compute_intensive_kernelPKfPfii --------------------------
	.section	.nv.constant0._Z24compute_intensive_kernelPKfPfii,"a",@progbits
	.sectionflags	@""
	.align	4
.nv.constant0._Z24compute_intensive_kernelPKfPfii:
	.zero		920


//--------------------- SYMBOLS --------------------------

	.type		.nv.reservedSmem.offset0,@object
	.size		.nv.reservedSmem.offset0,0x4
	.type		.nv.reservedSmem.cap,@object
	.size		.nv.reservedSmem.cap,0x4
